//
// Generated by NVIDIA NVVM Compiler
//
// Compiler Build ID: CL-36424714
// Cuda compilation tools, release 13.0, V13.0.88
// Based on NVVM 20.0.0
//

.version 9.0
.target sm_100
.address_size 64

	// .globl	_Z19merge_sorted_arraysPfS_S_ll
// _ZZ19merge_sorted_arraysPfS_S_llE8a_shared has been demoted
// _ZZ19merge_sorted_arraysPfS_S_llE8b_shared has been demoted
// _ZZ19merge_sorted_arraysPfS_S_llE14block_metadata_$_0 has been demoted
// _ZZ19merge_sorted_arraysPfS_S_llE14block_metadata_$_1 has been demoted
// _ZZ19merge_sorted_arraysPfS_S_llE14block_metadata_$_2 has been demoted
// _ZZ19merge_sorted_arraysPfS_S_llE14block_metadata_$_3 has been demoted

.visible .entry _Z19merge_sorted_arraysPfS_S_ll(
	.param .u64 .ptr .align 1 _Z19merge_sorted_arraysPfS_S_ll_param_0,
	.param .u64 .ptr .align 1 _Z19merge_sorted_arraysPfS_S_ll_param_1,
	.param .u64 .ptr .align 1 _Z19merge_sorted_arraysPfS_S_ll_param_2,
	.param .u64 _Z19merge_sorted_arraysPfS_S_ll_param_3,
	.param .u64 _Z19merge_sorted_arraysPfS_S_ll_param_4
)
{
	.reg .pred 	%p<53>;
	.reg .b32 	%r<37>;
	.reg .b32 	%f<30>;
	.reg .b64 	%rd<199>;
	// demoted variable
	.shared .align 4 .b8 _ZZ19merge_sorted_arraysPfS_S_llE8a_shared[4096];
	// demoted variable
	.shared .align 4 .b8 _ZZ19merge_sorted_arraysPfS_S_llE8b_shared[4096];
	// demoted variable
	.shared .align 8 .u64 _ZZ19merge_sorted_arraysPfS_S_llE14block_metadata_$_0;
	// demoted variable
	.shared .align 8 .u64 _ZZ19merge_sorted_arraysPfS_S_llE14block_metadata_$_1;
	// demoted variable
	.shared .align 8 .u64 _ZZ19merge_sorted_arraysPfS_S_llE14block_metadata_$_2;
	// demoted variable
	.shared .align 8 .u64 _ZZ19merge_sorted_arraysPfS_S_llE14block_metadata_$_3;
	ld.param.u64 	%rd86, [_Z19merge_sorted_arraysPfS_S_ll_param_0];
	ld.param.u64 	%rd87, [_Z19merge_sorted_arraysPfS_S_ll_param_1];
	ld.param.u64 	%rd88, [_Z19merge_sorted_arraysPfS_S_ll_param_2];
	ld.param.u64 	%rd84, [_Z19merge_sorted_arraysPfS_S_ll_param_3];
	ld.param.u64 	%rd85, [_Z19merge_sorted_arraysPfS_S_ll_param_4];
	cvta.to.global.u64 	%rd1, %rd88;
	cvta.to.global.u64 	%rd2, %rd86;
	cvta.to.global.u64 	%rd3, %rd87;
	mov.u32 	%r1, %tid.x;
	setp.ne.s32 	%p1, %r1, 0;
	@%p1 bra 	$L__BB0_16;
	mov.u32 	%r2, %ntid.x;
	mov.u32 	%r3, %ctaid.x;
	mul.lo.s32 	%r9, %r3, %r2;
	shl.b32 	%r10, %r9, 4;
	cvt.u64.u32 	%rd4, %r10;
	min.s64 	%rd5, %rd4, %rd84;
	setp.lt.s64 	%p2, %rd5, 1;
	mov.b64 	%rd165, -1;
	@%p2 bra 	$L__BB0_8;
	add.s64 	%rd166, %rd5, -1;
	mov.b64 	%rd167, 0;
	mov.b64 	%rd165, -1;
$L__BB0_3:
	add.s64 	%rd92, %rd166, %rd167;
	shr.s64 	%rd10, %rd92, 1;
	not.b64 	%rd93, %rd10;
	add.s64 	%rd11, %rd93, %rd4;
	setp.ge.s64 	%p3, %rd11, %rd85;
	@%p3 bra 	$L__BB0_5;
	shl.b64 	%rd94, %rd11, 2;
	add.s64 	%rd95, %rd3, %rd94;
	ld.global.f32 	%f9, [%rd95];
	shl.b64 	%rd96, %rd10, 2;
	add.s64 	%rd97, %rd2, %rd96;
	ld.global.f32 	%f10, [%rd97];
	setp.ltu.f32 	%p4, %f9, %f10;
	@%p4 bra 	$L__BB0_6;
$L__BB0_5:
	add.s64 	%rd167, %rd10, 1;
	mov.u64 	%rd165, %rd10;
	bra.uni 	$L__BB0_7;
$L__BB0_6:
	add.s64 	%rd166, %rd10, -1;
$L__BB0_7:
	setp.le.s64 	%p5, %rd167, %rd166;
	@%p5 bra 	$L__BB0_3;
$L__BB0_8:
	st.shared.u64 	[_ZZ19merge_sorted_arraysPfS_S_llE14block_metadata_$_0], %rd165;
	sub.s64 	%rd99, %rd4, %rd165;
	add.s64 	%rd100, %rd99, -2;
	st.shared.u64 	[_ZZ19merge_sorted_arraysPfS_S_llE14block_metadata_$_1], %rd100;
	mad.lo.s32 	%r11, %r2, %r3, %r2;
	shl.b32 	%r12, %r11, 4;
	cvt.u64.u32 	%rd18, %r12;
	min.s64 	%rd19, %rd18, %rd84;
	setp.lt.s64 	%p6, %rd19, 1;
	mov.b64 	%rd172, -1;
	@%p6 bra 	$L__BB0_15;
	add.s64 	%rd173, %rd19, -1;
	mov.b64 	%rd174, 0;
	mov.b64 	%rd172, -1;
$L__BB0_10:
	add.s64 	%rd103, %rd173, %rd174;
	shr.s64 	%rd24, %rd103, 1;
	not.b64 	%rd104, %rd24;
	add.s64 	%rd25, %rd104, %rd18;
	setp.ge.s64 	%p7, %rd25, %rd85;
	@%p7 bra 	$L__BB0_12;
	shl.b64 	%rd105, %rd25, 2;
	add.s64 	%rd106, %rd3, %rd105;
	ld.global.f32 	%f11, [%rd106];
	shl.b64 	%rd107, %rd24, 2;
	add.s64 	%rd108, %rd2, %rd107;
	ld.global.f32 	%f12, [%rd108];
	setp.ltu.f32 	%p8, %f11, %f12;
	@%p8 bra 	$L__BB0_13;
$L__BB0_12:
	add.s64 	%rd174, %rd24, 1;
	mov.u64 	%rd172, %rd24;
	bra.uni 	$L__BB0_14;
$L__BB0_13:
	add.s64 	%rd173, %rd24, -1;
$L__BB0_14:
	setp.le.s64 	%p9, %rd174, %rd173;
	@%p9 bra 	$L__BB0_10;
$L__BB0_15:
	sub.s64 	%rd109, %rd18, %rd172;
	add.s64 	%rd110, %rd172, 1;
	min.s64 	%rd111, %rd110, %rd84;
	st.shared.u64 	[_ZZ19merge_sorted_arraysPfS_S_llE14block_metadata_$_2], %rd111;
	setp.gt.s64 	%p10, %rd109, %rd85;
	add.s64 	%rd112, %rd109, -1;
	selp.b64 	%rd113, %rd85, %rd112, %p10;
	st.shared.u64 	[_ZZ19merge_sorted_arraysPfS_S_llE14block_metadata_$_3], %rd113;
$L__BB0_16:
	bar.sync 	0;
	ld.shared.u64 	%rd114, [_ZZ19merge_sorted_arraysPfS_S_llE14block_metadata_$_0];
	add.s32 	%r13, %r1, 1;
	cvt.u64.u32 	%rd32, %r13;
	add.s64 	%rd33, %rd114, %rd32;
	ld.shared.u64 	%rd115, [_ZZ19merge_sorted_arraysPfS_S_llE14block_metadata_$_2];
	setp.ge.s64 	%p11, %rd33, %rd115;
	mov.f32 	%f26, 0f7F800000;
	@%p11 bra 	$L__BB0_18;
	shl.b64 	%rd116, %rd33, 2;
	add.s64 	%rd117, %rd116, %rd2;
	ld.global.f32 	%f26, [%rd117];
$L__BB0_18:
	shl.b32 	%r14, %r1, 2;
	mov.u32 	%r15, _ZZ19merge_sorted_arraysPfS_S_llE8a_shared;
	add.s32 	%r4, %r15, %r14;
	st.shared.f32 	[%r4], %f26;
	ld.shared.u64 	%rd118, [_ZZ19merge_sorted_arraysPfS_S_llE14block_metadata_$_1];
	add.s64 	%rd34, %rd118, %rd32;
	ld.shared.u64 	%rd119, [_ZZ19merge_sorted_arraysPfS_S_llE14block_metadata_$_3];
	setp.ge.s64 	%p12, %rd34, %rd119;
	mov.f32 	%f27, 0f7F800000;
	@%p12 bra 	$L__BB0_20;
	shl.b64 	%rd120, %rd34, 2;
	add.s64 	%rd121, %rd120, %rd3;
	ld.global.f32 	%f27, [%rd121];
$L__BB0_20:
	mov.u32 	%r17, _ZZ19merge_sorted_arraysPfS_S_llE8b_shared;
	add.s32 	%r5, %r17, %r14;
	st.shared.f32 	[%r5], %f27;
	bar.sync 	0;
	mov.u32 	%r18, %ntid.x;
	mov.u32 	%r19, %ctaid.x;
	mad.lo.s32 	%r20, %r18, %r19, %r1;
	mul.wide.u32 	%rd198, %r20, 16;
	min.s64 	%rd36, %rd198, %rd84;
	setp.lt.s64 	%p13, %rd36, 1;
	mov.b64 	%rd179, -1;
	@%p13 bra 	$L__BB0_25;
	add.s64 	%rd181, %rd36, -1;
	mov.b64 	%rd182, 0;
	mov.b64 	%rd179, -1;
$L__BB0_22:
	add.s64 	%rd125, %rd181, %rd182;
	shr.s64 	%rd46, %rd125, 1;
	not.b64 	%rd126, %rd46;
	add.s64 	%rd47, %rd198, %rd126;
	setp.ge.s64 	%p14, %rd47, %rd85;
	@%p14 bra 	$L__BB0_24;
	shl.b64 	%rd127, %rd47, 2;
	add.s64 	%rd128, %rd3, %rd127;
	ld.global.f32 	%f15, [%rd128];
	shl.b64 	%rd129, %rd46, 2;
	add.s64 	%rd130, %rd2, %rd129;
	ld.global.f32 	%f16, [%rd130];
	setp.ltu.f32 	%p15, %f15, %f16;
	@%p15 bra 	$L__BB0_28;
$L__BB0_24:
	add.s64 	%rd182, %rd46, 1;
	mov.u64 	%rd179, %rd46;
	bra.uni 	$L__BB0_29;
$L__BB0_25:
	ld.shared.u64 	%rd187, [_ZZ19merge_sorted_arraysPfS_S_llE14block_metadata_$_0];
	ld.shared.u64 	%rd131, [_ZZ19merge_sorted_arraysPfS_S_llE14block_metadata_$_2];
	setp.ge.s64 	%p17, %rd187, %rd131;
	ld.shared.u64 	%rd186, [_ZZ19merge_sorted_arraysPfS_S_llE14block_metadata_$_1];
	ld.shared.u64 	%rd133, [_ZZ19merge_sorted_arraysPfS_S_llE14block_metadata_$_3];
	setp.ge.s64 	%p18, %rd186, %rd133;
	and.pred  	%p19, %p17, %p18;
	@%p19 bra 	$L__BB0_43;
	add.s64 	%rd135, %rd198, 16;
	add.s64 	%rd136, %rd85, %rd84;
	min.s64 	%rd41, %rd135, %rd136;
	add.s64 	%rd42, %rd198, -2;
$L__BB0_27:
	setp.ge.s64 	%p20, %rd198, %rd41;
	@%p20 bra 	$L__BB0_36;
	bra.uni 	$L__BB0_30;
$L__BB0_28:
	add.s64 	%rd181, %rd46, -1;
$L__BB0_29:
	setp.gt.s64 	%p16, %rd182, %rd181;
	@%p16 bra 	$L__BB0_25;
	bra.uni 	$L__BB0_22;
$L__BB0_30:
	sub.s64 	%rd189, %rd179, %rd187;
	add.s64 	%rd137, %rd179, %rd186;
	sub.s64 	%rd190, %rd42, %rd137;
	or.b64  	%rd138, %rd198, %rd189;
	or.b64  	%rd139, %rd138, %rd190;
	setp.lt.s64 	%p21, %rd139, 0;
	max.s64 	%rd140, %rd189, %rd190;
	setp.gt.s64 	%p22, %rd140, 1023;
	or.pred  	%p23, %p22, %p21;
	mov.u64 	%rd194, %rd198;
	@%p23 bra 	$L__BB0_31;
	bra.uni 	$L__BB0_44;
$L__BB0_31:
	setp.lt.s64 	%p31, %rd194, 0;
	setp.gt.u64 	%p32, %rd189, 1023;
	setp.ge.s64 	%p33, %rd194, %rd41;
	or.pred  	%p34, %p31, %p33;
	or.pred  	%p35, %p32, %p34;
	@%p35 bra 	$L__BB0_34;
	shl.b64 	%rd146, %rd194, 2;
	add.s64 	%rd193, %rd1, %rd146;
	cvt.u32.u64 	%r29, %rd189;
	shl.b32 	%r30, %r29, 2;
	add.s32 	%r36, %r15, %r30;
$L__BB0_33:
	add.s64 	%rd72, %rd189, 1;
	ld.shared.f32 	%f22, [%r36];
	add.s64 	%rd194, %rd194, 1;
	st.global.f32 	[%rd193], %f22;
	setp.lt.u64 	%p36, %rd189, 1023;
	setp.lt.s64 	%p37, %rd194, %rd41;
	and.pred  	%p38, %p36, %p37;
	add.s64 	%rd193, %rd193, 4;
	add.s32 	%r36, %r36, 4;
	mov.u64 	%rd189, %rd72;
	@%p38 bra 	$L__BB0_33;
$L__BB0_34:
	setp.lt.s64 	%p39, %rd194, 0;
	setp.gt.u64 	%p40, %rd190, 1023;
	setp.ge.s64 	%p41, %rd194, %rd41;
	or.pred  	%p42, %p39, %p41;
	or.pred  	%p43, %p40, %p42;
	mov.u64 	%rd198, %rd194;
	@%p43 bra 	$L__BB0_36;
$L__BB0_35:
	add.s64 	%rd77, %rd190, 1;
	cvt.u32.u64 	%r32, %rd190;
	shl.b32 	%r33, %r32, 2;
	add.s32 	%r35, %r17, %r33;
	ld.shared.f32 	%f23, [%r35];
	add.s64 	%rd198, %rd194, 1;
	shl.b64 	%rd147, %rd194, 2;
	add.s64 	%rd148, %rd1, %rd147;
	st.global.f32 	[%rd148], %f23;
	setp.lt.u64 	%p44, %rd190, 1023;
	setp.lt.s64 	%p45, %rd198, %rd41;
	and.pred  	%p46, %p44, %p45;
	mov.u64 	%rd194, %rd198;
	mov.u64 	%rd190, %rd77;
	@%p46 bra 	$L__BB0_35;
$L__BB0_36:
	setp.ne.s32 	%p47, %r1, 0;
	bar.sync 	0;
	@%p47 bra 	$L__BB0_38;
	ld.shared.u64 	%rd149, [_ZZ19merge_sorted_arraysPfS_S_llE14block_metadata_$_0];
	add.s64 	%rd150, %rd149, 1024;
	st.shared.u64 	[_ZZ19merge_sorted_arraysPfS_S_llE14block_metadata_$_0], %rd150;
	ld.shared.u64 	%rd151, [_ZZ19merge_sorted_arraysPfS_S_llE14block_metadata_$_1];
	add.s64 	%rd152, %rd151, 1024;
	st.shared.u64 	[_ZZ19merge_sorted_arraysPfS_S_llE14block_metadata_$_1], %rd152;
$L__BB0_38:
	bar.sync 	0;
	ld.shared.u64 	%rd153, [_ZZ19merge_sorted_arraysPfS_S_llE14block_metadata_$_0];
	add.s64 	%rd80, %rd153, %rd32;
	ld.shared.u64 	%rd154, [_ZZ19merge_sorted_arraysPfS_S_llE14block_metadata_$_2];
	setp.ge.s64 	%p48, %rd80, %rd154;
	mov.f32 	%f28, 0f7F800000;
	@%p48 bra 	$L__BB0_40;
	shl.b64 	%rd155, %rd80, 2;
	add.s64 	%rd156, %rd155, %rd2;
	ld.global.f32 	%f28, [%rd156];
$L__BB0_40:
	st.shared.f32 	[%r4], %f28;
	ld.shared.u64 	%rd157, [_ZZ19merge_sorted_arraysPfS_S_llE14block_metadata_$_1];
	add.s64 	%rd81, %rd157, %rd32;
	ld.shared.u64 	%rd158, [_ZZ19merge_sorted_arraysPfS_S_llE14block_metadata_$_3];
	setp.ge.s64 	%p49, %rd81, %rd158;
	mov.f32 	%f29, 0f7F800000;
	@%p49 bra 	$L__BB0_42;
	shl.b64 	%rd159, %rd81, 2;
	add.s64 	%rd160, %rd159, %rd3;
	ld.global.f32 	%f29, [%rd160];
$L__BB0_42:
	st.shared.f32 	[%r5], %f29;
	bar.sync 	0;
	ld.shared.u64 	%rd187, [_ZZ19merge_sorted_arraysPfS_S_llE14block_metadata_$_0];
	ld.shared.u64 	%rd161, [_ZZ19merge_sorted_arraysPfS_S_llE14block_metadata_$_2];
	setp.lt.s64 	%p50, %rd187, %rd161;
	ld.shared.u64 	%rd186, [_ZZ19merge_sorted_arraysPfS_S_llE14block_metadata_$_1];
	ld.shared.u64 	%rd163, [_ZZ19merge_sorted_arraysPfS_S_llE14block_metadata_$_3];
	setp.lt.s64 	%p51, %rd186, %rd163;
	or.pred  	%p52, %p50, %p51;
	@%p52 bra 	$L__BB0_27;
$L__BB0_43:
	ret;
$L__BB0_44:
	setp.gt.s64 	%p24, %rd198, -2;
	cvt.u32.u64 	%r21, %rd189;
	shl.b32 	%r22, %r21, 2;
	add.s32 	%r24, %r15, %r22;
	ld.shared.f32 	%f17, [%r24];
	cvt.u32.u64 	%r25, %rd190;
	shl.b32 	%r26, %r25, 2;
	add.s32 	%r28, %r17, %r26;
	ld.shared.f32 	%f19, [%r28];
	setp.geu.f32 	%p25, %f17, %f19;
	setp.lt.f32 	%p26, %f17, %f19;
	selp.u64 	%rd141, 1, 0, %p26;
	add.s64 	%rd189, %rd189, %rd141;
	selp.u64 	%rd142, 1, 0, %p25;
	add.s64 	%rd190, %rd190, %rd142;
	selp.f32 	%f21, %f17, %f19, %p26;
	shl.b64 	%rd143, %rd194, 2;
	add.s64 	%rd144, %rd1, %rd143;
	st.global.f32 	[%rd144], %f21;
	add.s64 	%rd194, %rd194, 1;
	max.u64 	%rd145, %rd189, %rd190;
	setp.lt.u64 	%p27, %rd145, 1024;
	and.pred  	%p28, %p27, %p24;
	setp.lt.s64 	%p29, %rd194, %rd41;
	and.pred  	%p30, %p28, %p29;
	@%p30 bra 	$L__BB0_44;
	bra.uni 	$L__BB0_31;

}


// ===== COMPILED SASS (sm_100) =====

	.target	sm_100

	.elftype	@"ET_EXEC"


//--------------------- .note.nv.tkinfo           --------------------------
	.section	.note.nv.tkinfo,"",@"SHT_NOTE"
	.sectionflags	@"SHF_NOTE_NV_TKINFO"
	.tkinfo
        /*0018*/ 	.word	0x00000002
        /*0030*/ 	.string	""
        /*0030*/ 	.string	"ptxas"
        /*0030*/ 	.string	"Cuda compilation tools, release 13.0, V13.0.88"
        /*0030*/ 	.string	"Build cuda_13.0.r13.0/compiler.36424714_0"
        /*0030*/ 	.string	"-arch sm_100 -m 64 "



//--------------------- .note.nv.cuinfo           --------------------------
	.section	.note.nv.cuinfo,"",@"SHT_NOTE"
	.sectionflags	@"SHF_NOTE_NV_CUINFO"
        /*0018*/ 	.short	0x0002
        /*001a*/ 	.short	0x0064
        /*001c*/ 	.short	0x0082
	.zero		2


//--------------------- .nv.info                  --------------------------
	.section	.nv.info,"",@"SHT_CUDA_INFO"
	.align	4


	//----- nvinfo : EIATTR_REGCOUNT
	.align		4
        /*0000*/ 	.byte	0x04, 0x2f
        /*0002*/ 	.short	(.L_1 - .L_0)
	.align		4
.L_0:
        /*0004*/ 	.word	index@(_Z19merge_sorted_arraysPfS_S_ll)
        /*0008*/ 	.word	0x00000019


	//----- nvinfo : EIATTR_FRAME_SIZE
	.align		4
.L_1:
        /*000c*/ 	.byte	0x04, 0x11
        /*000e*/ 	.short	(.L_3 - .L_2)
	.align		4
.L_2:
        /*0010*/ 	.word	index@(_Z19merge_sorted_arraysPfS_S_ll)
        /*0014*/ 	.word	0x00000000


	//----- nvinfo : EIATTR_MIN_STACK_SIZE
	.align		4
.L_3:
        /*0018*/ 	.byte	0x04, 0x12
        /*001a*/ 	.short	(.L_5 - .L_4)
	.align		4
.L_4:
        /*001c*/ 	.word	index@(_Z19merge_sorted_arraysPfS_S_ll)
        /*0020*/ 	.word	0x00000000
.L_5:


//--------------------- .nv.compat                --------------------------
	.section	.nv.compat,"",@"SHT_CUDA_COMPAT_INFO"
	.align	4
        /*0000*/ 	.byte	0x02, 0x09, 0x00, 0x00, 0x02, 0x02, 0x01, 0x00, 0x02, 0x05, 0x05, 0x00, 0x03, 0x07, 0x01, 0x01
        /*0010*/ 	.byte	0x02, 0x03, 0x00, 0x00, 0x02, 0x06, 0x01, 0x00, 0x04, 0x0b, 0x08, 0x00, 0x09, 0x00, 0x00, 0x00
        /*0020*/ 	.byte	0x00, 0x00, 0x00, 0x00


//--------------------- .nv.info._Z19merge_sorted_arraysPfS_S_ll --------------------------
	.section	.nv.info._Z19merge_sorted_arraysPfS_S_ll,"",@"SHT_CUDA_INFO"
	.sectionflags	@""
	.align	4


	//----- nvinfo : EIATTR_CUDA_API_VERSION
	.align		4
        /*0000*/ 	.byte	0x04, 0x37
        /*0002*/ 	.short	(.L_7 - .L_6)
.L_6:
        /*0004*/ 	.word	0x00000082


	//----- nvinfo : EIATTR_KPARAM_INFO
	.align		4
.L_7:
        /*0008*/ 	.byte	0x04, 0x17
        /*000a*/ 	.short	(.L_9 - .L_8)
.L_8:
        /*000c*/ 	.word	0x00000000
        /*0010*/ 	.short	0x0004
        /*0012*/ 	.short	0x0020
        /*0014*/ 	.byte	0x00, 0xf0, 0x21, 0x00


	//----- nvinfo : EIATTR_KPARAM_INFO
	.align		4
.L_9:
        /*0018*/ 	.byte	0x04, 0x17
        /*001a*/ 	.short	(.L_11 - .L_10)
.L_10:
        /*001c*/ 	.word	0x00000000
        /*0020*/ 	.short	0x0003
        /*0022*/ 	.short	0x0018
        /*0024*/ 	.byte	0x00, 0xf0, 0x21, 0x00


	//----- nvinfo : EIATTR_KPARAM_INFO
	.align		4
.L_11:
        /*0028*/ 	.byte	0x04, 0x17
        /*002a*/ 	.short	(.L_13 - .L_12)
.L_12:
        /*002c*/ 	.word	0x00000000
        /*0030*/ 	.short	0x0002
        /*0032*/ 	.short	0x0010
        /*0034*/ 	.byte	0x00, 0xf5, 0x21, 0x00


	//----- nvinfo : EIATTR_KPARAM_INFO
	.align		4
.L_13:
        /*0038*/ 	.byte	0x04, 0x17
        /*003a*/ 	.short	(.L_15 - .L_14)
.L_14:
        /*003c*/ 	.word	0x00000000
        /*0040*/ 	.short	0x0001
        /*0042*/ 	.short	0x0008
        /*0044*/ 	.byte	0x00, 0xf5, 0x21, 0x00


	//----- nvinfo : EIATTR_KPARAM_INFO
	.align		4
.L_15:
        /*0048*/ 	.byte	0x04, 0x17
        /*004a*/ 	.short	(.L_17 - .L_16)
.L_16:
        /*004c*/ 	.word	0x00000000
        /*0050*/ 	.short	0x0000
        /*0052*/ 	.short	0x0000
        /*0054*/ 	.byte	0x00, 0xf5, 0x21, 0x00


	//----- nvinfo : EIATTR_SPARSE_MMA_MASK
	.align		4
.L_17:
        /*0058*/ 	.byte	0x03, 0x50
        /*005a*/ 	.short	0x0000


	//----- nvinfo : EIATTR_MAXREG_COUNT
	.align		4
        /*005c*/ 	.byte	0x03, 0x1b
        /*005e*/ 	.short	0x00ff


	//----- nvinfo : EIATTR_NUM_BARRIERS
	.align		4
        /*0060*/ 	.byte	0x02, 0x4c
        /*0062*/ 	.byte	0x01
	.zero		1


	//----- nvinfo : EIATTR_MERCURY_ISA_VERSION
	.align		4
        /*0064*/ 	.byte	0x03, 0x5f
        /*0066*/ 	.short	0x0101


	//----- nvinfo : EIATTR_VRC_CTA_INIT_COUNT
	.align		4
        /*0068*/ 	.byte	0x02, 0x4a
	.zero		1
	.zero		1


	//----- nvinfo : EIATTR_EXIT_INSTR_OFFSETS
	.align		4
        /*006c*/ 	.byte	0x04, 0x1c
        /*006e*/ 	.short	(.L_19 - .L_18)


	//   ....[0]....
.L_18:
        /*0070*/ 	.word	0x00000fa0


	//   ....[1]....
        /*0074*/ 	.word	0x00001a80


	//----- nvinfo : EIATTR_CRS_STACK_SIZE
	.align		4
.L_19:
        /*0078*/ 	.byte	0x04, 0x1e
        /*007a*/ 	.short	(.L_21 - .L_20)
.L_20:
        /*007c*/ 	.word	0x00000000


	//----- nvinfo : EIATTR_CBANK_PARAM_SIZE
	.align		4
.L_21:
        /*0080*/ 	.byte	0x03, 0x19
        /*0082*/ 	.short	0x0028


	//----- nvinfo : EIATTR_PARAM_CBANK
	.align		4
        /*0084*/ 	.byte	0x04, 0x0a
        /*0086*/ 	.short	(.L_23 - .L_22)
	.align		4
.L_22:
        /*0088*/ 	.word	index@(.nv.constant0._Z19merge_sorted_arraysPfS_S_ll)
        /*008c*/ 	.short	0x0380
        /*008e*/ 	.short	0x0028


	//----- nvinfo : EIATTR_SW_WAR
	.align		4
.L_23:
        /*0090*/ 	.byte	0x04, 0x36
        /*0092*/ 	.short	(.L_25 - .L_24)
.L_24:
        /*0094*/ 	.word	0x00000008
.L_25:


//--------------------- .nv.callgraph             --------------------------
	.section	.nv.callgraph,"",@"SHT_CUDA_CALLGRAPH"
	.align	4
	.sectionentsize	8
	.align		4
        /*0000*/ 	.word	0x00000000
	.align		4
        /*0004*/ 	.word	0xffffffff
	.align		4
        /*0008*/ 	.word	0x00000000
	.align		4
        /*000c*/ 	.word	0xfffffffe
	.align		4
        /*0010*/ 	.word	0x00000000
	.align		4
        /*0014*/ 	.word	0xfffffffd
	.align		4
        /*0018*/ 	.word	0x00000000
	.align		4
        /*001c*/ 	.word	0xfffffffc


//--------------------- .text._Z19merge_sorted_arraysPfS_S_ll --------------------------
	.section	.text._Z19merge_sorted_arraysPfS_S_ll,"ax",@progbits
	.align	128
        .global         _Z19merge_sorted_arraysPfS_S_ll
        .type           _Z19merge_sorted_arraysPfS_S_ll,@function
        .size           _Z19merge_sorted_arraysPfS_S_ll,(.L_x_38 - _Z19merge_sorted_arraysPfS_S_ll)
        .other          _Z19merge_sorted_arraysPfS_S_ll,@"STO_CUDA_ENTRY STV_DEFAULT"
_Z19merge_sorted_arraysPfS_S_ll:
.text._Z19merge_sorted_arraysPfS_S_ll:
[----:B------:R-:W-:Y:S01]  /*0000*/  LDC R1, c[0x0][0x37c] ;  /* 0x0000df00ff017b82 */ /* 0x000fe20000000800 */
[----:B------:R-:W0:Y:S01]  /*0010*/  S2R R12, SR_TID.X ;  /* 0x00000000000c7919 */ /* 0x000e220000002100 */
[----:B------:R-:W1:Y:S01]  /*0020*/  LDCU.64 UR14, c[0x0][0x358] ;  /* 0x00006b00ff0e77ac */ /* 0x000e620008000a00 */
[----:B------:R-:W-:Y:S01]  /*0030*/  BSSY.RECONVERGENT B0, `(.L_x_0) ;  /* 0x0000091000007945 */ /* 0x000fe20003800200 */
[----:B0-----:R-:W-:-:S13]  /*0040*/  ISETP.NE.AND P0, PT, R12, RZ, PT ;  /* 0x000000ff0c00720c */ /* 0x001fda0003f05270 */
[----:B-1----:R-:W-:Y:S05]  /*0050*/  @P0 BRA `(.L_x_1) ;  /* 0x0000000800380947 */ /* 0x002fea0003800000 */
[----:B------:R-:W0:Y:S01]  /*0060*/  S2UR UR9, SR_CTAID.X ;  /* 0x00000000000979c3 */ /* 0x000e220000002500 */
[----:B------:R-:W0:Y:S01]  /*0070*/  LDCU UR8, c[0x0][0x360] ;  /* 0x00006c00ff0877ac */ /* 0x000e220008000800 */
[----:B------:R-:W1:Y:S01]  /*0080*/  LDCU.64 UR12, c[0x0][0x398] ;  /* 0x00007300ff0c77ac */ /* 0x000e620008000a00 */
[----:B------:R-:W-:Y:S01]  /*0090*/  UMOV UR16, 0xffffffff ;  /* 0xffffffff00107882 */ /* 0x000fe20000000000 */
[----:B0-----:R-:W-:-:S04]  /*00a0*/  UIMAD UR4, UR8, UR9, URZ ;  /* 0x00000009080472a4 */ /* 0x001fc8000f8e02ff */
[----:B------:R-:W-:-:S04]  /*00b0*/  USHF.L.U32 UR6, UR4, 0x4, URZ ;  /* 0x0000000404067899 */ /* 0x000fc800080006ff */
[----:B-1----:R-:W-:-:S04]  /*00c0*/  UISETP.LT.U32.AND UP0, UPT, UR6, UR12, UPT ;  /* 0x0000000c0600728c */ /* 0x002fc8000bf01070 */
[----:B------:R-:W-:-:S04]  /*00d0*/  UISETP.LT.AND.EX UP0, UPT, URZ, UR13, UPT, UP0 ;  /* 0x0000000dff00728c */ /* 0x000fc8000bf01300 */
[----:B------:R-:W-:Y:S02]  /*00e0*/  USEL UR11, UR6, UR12, UP0 ;  /* 0x0000000c060b7287 */ /* 0x000fe40008000000 */
[----:B------:R-:W-:Y:S02]  /*00f0*/  USEL UR12, UR13, URZ, !UP0 ;  /* 0x000000ff0d0c7287 */ /* 0x000fe4000c000000 */
[----:B------:R-:W-:Y:S01]  /*0100*/  UISETP.GE.U32.AND UP0, UPT, UR11, 0x1, UPT ;  /* 0x000000010b00788c */ /* 0x000fe2000bf06070 */
[----:B------:R-:W-:-:S03]  /*0110*/  UMOV UR13, 0xffffffff ;  /* 0xffffffff000d7882 */ /* 0x000fc60000000000 */
[----:B------:R-:W-:-:S09]  /*0120*/  UISETP.GE.AND.EX UP0, UPT, UR12, URZ, UPT, UP0 ;  /* 0x000000ff0c00728c */ /* 0x000fd2000bf06300 */
[----:B------:R-:W-:Y:S05]  /*0130*/  BRA.U !UP0, `(.L_x_2) ;  /* 0x0000000108a47547 */ /* 0x000fea000b800000 */
[----:B------:R-:W-:Y:S01]  /*0140*/  UIADD3 UR11, UP0, UPT, UR11, -0x1, URZ ;  /* 0xffffffff0b0b7890 */ /* 0x000fe2000ff1e0ff */
[----:B------:R-:W0:Y:S01]  /*0150*/  LDCU.64 UR26, c[0x0][0x3a0] ;  /* 0x00007400ff1a77ac */ /* 0x000e220008000a00 */
[----:B------:R-:W1:Y:S02]  /*0160*/  LDCU.128 UR20, c[0x0][0x380] ;  /* 0x00007000ff1477ac */ /* 0x000e640008000c00 */
[----:B------:R-:W-:Y:S01]  /*0170*/  UIADD3.X UR12, UPT, UPT, UR12, -0x1, URZ, UP0, !UPT ;  /* 0xffffffff0c0c7890 */ /* 0x000fe200087fe4ff */
[----:B------:R-:W-:Y:S01]  /*0180*/  UMOV UR4, URZ ;  /* 0x000000ff00047c82 */ /* 0x000fe20008000000 */
[----:B------:R-:W-:Y:S01]  /*0190*/  UMOV UR5, URZ ;  /* 0x000000ff00057c82 */ /* 0x000fe20008000000 */
[----:B------:R-:W-:Y:S01]  /*01a0*/  UMOV UR13, 0xffffffff ;  /* 0xffffffff000d7882 */ /* 0x000fe20000000000 */
[----:B------:R-:W-:-:S08]  /*01b0*/  UMOV UR16, 0xffffffff ;  /* 0xffffffff00107882 */ /* 0x000fd00000000000 */
.L_x_6:
[----:B------:R-:W-:-:S04]  /*01c0*/  UIADD3 UR7, UP0, UPT, UR4, UR11, URZ ;  /* 0x0000000b04077290 */ /* 0x000fc8000ff1e0ff */
[----:B------:R-:W-:-:S04]  /*01d0*/  UIADD3.X UR10, UPT, UPT, UR5, UR12, URZ, UP0, !UPT ;  /* 0x0000000c050a7290 */ /* 0x000fc800087fe4ff */
[----:B------:R-:W-:Y:S02]  /*01e0*/  USHF.R.S64 UR17, UR7, 0x1, UR10 ;  /* 0x0000000107117899 */ /* 0x000fe4000800100a */
[----:B------:R-:W-:Y:S02]  /*01f0*/  USHF.R.S32.HI UR18, URZ, 0x1, UR10 ;  /* 0x00000001ff127899 */ /* 0x000fe4000801140a */
[----:B------:R-:W-:Y:S02]  /*0200*/  ULOP3.LUT UR7, URZ, UR17, URZ, 0x33, !UPT ;  /* 0x00000011ff077292 */ /* 0x000fe4000f8e33ff */
[----:B------:R-:W-:Y:S02]  /*0210*/  ULOP3.LUT UR10, URZ, UR18, URZ, 0x33, !UPT ;  /* 0x00000012ff0a7292 */ /* 0x000fe4000f8e33ff */
[----:B------:R-:W-:-:S04]  /*0220*/  UIADD3 UR7, UP0, UPT, UR6, UR7, URZ ;  /* 0x0000000706077290 */ /* 0x000fc8000ff1e0ff */
[----:B------:R-:W-:Y:S02]  /*0230*/  UIADD3.X UR10, UPT, UPT, URZ, UR10, URZ, UP0, !UPT ;  /* 0x0000000aff0a7290 */ /* 0x000fe400087fe4ff */
[----:B0-----:R-:W-:-:S04]  /*0240*/  UISETP.GE.U32.AND UP0, UPT, UR7, UR26, UPT ;  /* 0x0000001a0700728c */ /* 0x001fc8000bf06070 */
[----:B------:R-:W-:-:S09]  /*0250*/  UISETP.GE.AND.EX UP0, UPT, UR10, UR27, UPT, UP0 ;  /* 0x0000001b0a00728c */ /* 0x000fd2000bf06300 */
[----:B------:R-:W-:Y:S05]  /*0260*/  BRA.U UP0, `(.L_x_3) ;  /* 0x0000000100307547 */ /* 0x000fea000b800000 */
[----:B-1----:R-:W-:Y:S02]  /*0270*/  ULEA UR24, UP0, UR7, UR22, 0x2 ;  /* 0x0000001607187291 */ /* 0x002fe4000f8010ff */
[----:B------:R-:W-:Y:S02]  /*0280*/  ULEA UR19, UP1, UR17, UR20, 0x2 ;  /* 0x0000001411137291 */ /* 0x000fe4000f8210ff */
[----:B------:R-:W-:Y:S02]  /*0290*/  ULEA.HI.X UR7, UR7, UR23, UR10, 0x2, UP0 ;  /* 0x0000001707077291 */ /* 0x000fe400080f140a */
[----:B------:R-:W-:Y:S01]  /*02a0*/  ULEA.HI.X UR10, UR17, UR21, UR18, 0x2, UP1 ;  /* 0x00000015110a7291 */ /* 0x000fe200088f1412 */
[----:B------:R-:W-:Y:S02]  /*02b0*/  IMAD.U32 R2, RZ, RZ, UR24 ;  /* 0x00000018ff027e24 */ /* 0x000fe4000f8e00ff */
[----:B------:R-:W-:Y:S02]  /*02c0*/  IMAD.U32 R4, RZ, RZ, UR19 ;  /* 0x00000013ff047e24 */ /* 0x000fe4000f8e00ff */
[----:B------:R-:W-:-:S02]  /*02d0*/  IMAD.U32 R3, RZ, RZ, UR7 ;  /* 0x00000007ff037e24 */ /* 0x000fc4000f8e00ff */
[----:B------:R-:W-:-:S03]  /*02e0*/  IMAD.U32 R5, RZ, RZ, UR10 ;  /* 0x0000000aff057e24 */ /* 0x000fc6000f8e00ff */
[----:B------:R-:W2:Y:S04]  /*02f0*/  LDG.E R2, desc[UR14][R2.64] ;  /* 0x0000000e02027981 */ /* 0x000ea8000c1e1900 */
[----:B------:R-:W2:Y:S02]  /*0300*/  LDG.E R5, desc[UR14][R4.64] ;  /* 0x0000000e04057981 */ /* 0x000ea4000c1e1900 */
[----:B--2---:R-:W-:-:S13]  /*0310*/  FSETP.GE.AND P0, PT, R2, R5, PT ;  /* 0x000000050200720b */ /* 0x004fda0003f06000 */
[----:B------:R-:W-:Y:S05]  /*0320*/  @!P0 BRA `(.L_x_4) ;  /* 0x0000000000148947 */ /* 0x000fea0003800000 */
.L_x_3:
[----:B------:R-:W-:Y:S02]  /*0330*/  UIADD3 UR4, UP0, UPT, UR17, 0x1, URZ ;  /* 0x0000000111047890 */ /* 0x000fe4000ff1e0ff */
[----:B------:R-:W-:Y:S01]  /*0340*/  UMOV UR13, UR17 ;  /* 0x00000011000d7c82 */ /* 0x000fe20008000000 */
[----:B------:R-:W-:Y:S01]  /*0350*/  UMOV UR16, UR18 ;  /* 0x0000001200107c82 */ /* 0x000fe20008000000 */
[----:B------:R-:W-:Y:S01]  /*0360*/  UIADD3.X UR5, UPT, UPT, URZ, UR18, URZ, UP0, !UPT ;  /* 0x00000012ff057290 */ /* 0x000fe200087fe4ff */
[----:B------:R-:W-:Y:S11]  /*0370*/  BRA `(.L_x_5) ;  /* 0x0000000000087947 */ /* 0x000ff60003800000 */
.L_x_4:
[----:B------:R-:W-:-:S04]  /*0380*/  UIADD3 UR11, UP0, UPT, UR17, -0x1, URZ ;  /* 0xffffffff110b7890 */ /* 0x000fc8000ff1e0ff */
[----:B------:R-:W-:-:S12]  /*0390*/  UIADD3.X UR12, UPT, UPT, UR18, -0x1, URZ, UP0, !UPT ;  /* 0xffffffff120c7890 */ /* 0x000fd800087fe4ff */
.L_x_5:
[----:B------:R-:W-:-:S04]  /*03a0*/  UISETP.GT.U32.AND UP0, UPT, UR4, UR11, UPT ;  /* 0x0000000b0400728c */ /* 0x000fc8000bf04070 */
[----:B------:R-:W-:-:S09]  /*03b0*/  UISETP.GT.AND.EX UP0, UPT, UR5, UR12, UPT, UP0 ;  /* 0x0000000c0500728c */ /* 0x000fd2000bf04300 */
[----:B------:R-:W-:Y:S05]  /*03c0*/  BRA.U !UP0, `(.L_x_6) ;  /* 0xfffffffd087c7547 */ /* 0x000fea000b83ffff */
.L_x_2:
[----:B------:R-:W0:Y:S01]  /*03d0*/  S2UR UR7, SR_CgaCtaId ;  /* 0x00000000000779c3 */ /* 0x000e220000008800 */
[----:B------:R-:W2:Y:S01]  /*03e0*/  LDCU.64 UR18, c[0x0][0x398] ;  /* 0x00007300ff1277ac */ /* 0x000ea20008000a00 */
[----:B------:R-:W-:Y:S02]  /*03f0*/  IMAD.U32 R4, RZ, RZ, UR13 ;  /* 0x0000000dff047e24 */ /* 0x000fe4000f8e00ff */
[----:B------:R-:W-:Y:S01]  /*0400*/  IMAD.U32 R5, RZ, RZ, UR16 ;  /* 0x00000010ff057e24 */ /* 0x000fe2000f8e00ff */
[----:B------:R-:W-:Y:S02]  /*0410*/  UIADD3 UR10, UP0, UP1, UR6, -0x2, -UR13 ;  /* 0xfffffffe060a7890 */ /* 0x000fe4000f91e80d */
[----:B------:R-:W-:Y:S01]  /*0420*/  UIMAD UR5, UR8, UR9, UR8 ;  /* 0x00000009080572a4 */ /* 0x000fe2000f8e0208 */
[----:B------:R-:W-:Y:S01]  /*0430*/  UMOV UR4, 0x400 ;  /* 0x0000040000047882 */ /* 0x000fe20000000000 */
[----:B------:R-:W-:Y:S02]  /*0440*/  UIADD3.X UR8, UPT, UPT, URZ, -0x1, ~UR16, UP0, UP1 ;  /* 0xffffffffff087890 */ /* 0x000fe400087e2c10 */
[----:B------:R-:W-:Y:S01]  /*0450*/  IMAD.U32 R6, RZ, RZ, UR10 ;  /* 0x0000000aff067e24 */ /* 0x000fe2000f8e00ff */
[----:B------:R-:W-:Y:S01]  /*0460*/  USHF.L.U32 UR6, UR5, 0x4, URZ ;  /* 0x0000000405067899 */ /* 0x000fe200080006ff */
[----:B------:R-:W-:Y:S01]  /*0470*/  UMOV UR11, 0xffffffff ;  /* 0xffffffff000b7882 */ /* 0x000fe20000000000 */
[----:B------:R-:W-:Y:S01]  /*0480*/  UMOV UR12, 0xffffffff ;  /* 0xffffffff000c7882 */ /* 0x000fe20000000000 */
[----:B------:R-:W-:Y:S01]  /*0490*/  IMAD.U32 R7, RZ, RZ, UR8 ;  /* 0x00000008ff077e24 */ /* 0x000fe2000f8e00ff */
[----:B--2---:R-:W-:-:S04]  /*04a0*/  UISETP.LT.U32.AND UP0, UPT, UR6, UR18, UPT ;  /* 0x000000120600728c */ /* 0x004fc8000bf01070 */
[----:B------:R-:W-:Y:S02]  /*04b0*/  UISETP.LT.AND.EX UP0, UPT, URZ, UR19, UPT, UP0 ;  /* 0x00000013ff00728c */ /* 0x000fe4000bf01300 */
[----:B0-----:R-:W-:Y:S02]  /*04c0*/  ULEA UR4, UR7, UR4, 0x18 ;  /* 0x0000000407047291 */ /* 0x001fe4000f8ec0ff */
[----:B------:R-:W-:Y:S02]  /*04d0*/  USEL UR9, UR6, UR18, UP0 ;  /* 0x0000001206097287 */ /* 0x000fe40008000000 */
[----:B------:R-:W-:Y:S02]  /*04e0*/  USEL UR10, UR19, URZ, !UP0 ;  /* 0x000000ff130a7287 */ /* 0x000fe4000c000000 */
[----:B------:R-:W-:-:S03]  /*04f0*/  UISETP.GE.U32.AND UP0, UPT, UR9, 0x1, UPT ;  /* 0x000000010900788c */ /* 0x000fc6000bf06070 */
[----:B------:R0:W-:Y:S01]  /*0500*/  STS.128 [UR4+0x2000], R4 ;  /* 0x00200004ff007988 */ /* 0x0001e20008000c04 */
[----:B------:R-:W-:-:S09]  /*0510*/  UISETP.GE.AND.EX UP0, UPT, UR10, URZ, UPT, UP0 ;  /* 0x000000ff0a00728c */ /* 0x000fd2000bf06300 */
[----:B------:R-:W-:Y:S05]  /*0520*/  BRA.U !UP0, `(.L_x_7) ;  /* 0x0000000108a47547 */ /* 0x000fea000b800000 */
[----:B------:R-:W-:Y:S01]  /*0530*/  UIADD3 UR9, UP0, UPT, UR9, -0x1, URZ ;  /* 0xffffffff09097890 */ /* 0x000fe2000ff1e0ff */
[----:B------:R-:W2:Y:S01]  /*0540*/  LDCU.64 UR24, c[0x0][0x3a0] ;  /* 0x00007400ff1877ac */ /* 0x000ea20008000a00 */
[----:B-1----:R-:W1:Y:S02]  /*0550*/  LDCU.128 UR20, c[0x0][0x380] ;  /* 0x00007000ff1477ac */ /* 0x002e640008000c00 */
[----:B------:R-:W-:Y:S01]  /*0560*/  UIADD3.X UR10, UPT, UPT, UR10, -0x1, URZ, UP0, !UPT ;  /* 0xffffffff0a0a7890 */ /* 0x000fe200087fe4ff */
[----:B------:R-:W-:Y:S01]  /*0570*/  UMOV UR4, URZ ;  /* 0x000000ff00047c82 */ /* 0x000fe20008000000 */
[----:B------:R-:W-:Y:S01]  /*0580*/  UMOV UR5, URZ ;  /* 0x000000ff00057c82 */ /* 0x000fe20008000000 */
[----:B------:R-:W-:Y:S01]  /*0590*/  UMOV UR11, 0xffffffff ;  /* 0xffffffff000b7882 */ /* 0x000fe20000000000 */
[----:B------:R-:W-:-:S08]  /*05a0*/  UMOV UR12, 0xffffffff ;  /* 0xffffffff000c7882 */ /* 0x000fd00000000000 */
.L_x_11:
        /* <DEDUP_REMOVED lines=8> */
[----:B--2---:R-:W-:-:S04]  /*0630*/  UISETP.GE.U32.AND UP0, UPT, UR7, UR24, UPT ;  /* 0x000000180700728c */ /* 0x004fc8000bf06070 */
[----:B------:R-:W-:-:S09]  /*0640*/  UISETP.GE.AND.EX UP0, UPT, UR8, UR25, UPT, UP0 ;  /* 0x000000190800728c */ /* 0x000fd2000bf06300 */
[----:B------:R-:W-:Y:S05]  /*0650*/  BRA.U UP0, `(.L_x_8) ;  /* 0x0000000100307547 */ /* 0x000fea000b800000 */
[----:B-1----:R-:W-:Y:S02]  /*0660*/  ULEA UR18, UP0, UR7, UR22, 0x2 ;  /* 0x0000001607127291 */ /* 0x002fe4000f8010ff */
[----:B------:R-:W-:Y:S02]  /*0670*/  ULEA UR17, UP1, UR13, UR20, 0x2 ;  /* 0x000000140d117291 */ /* 0x000fe4000f8210ff */
[----:B------:R-:W-:Y:S02]  /*0680*/  ULEA.HI.X UR7, UR7, UR23, UR8, 0x2, UP0 ;  /* 0x0000001707077291 */ /* 0x000fe400080f1408 */
[----:B------:R-:W-:Y:S01]  /*0690*/  ULEA.HI.X UR8, UR13, UR21, UR16, 0x2, UP1 ;  /* 0x000000150d087291 */ /* 0x000fe200088f1410 */
[----:B------:R-:W-:Y:S02]  /*06a0*/  IMAD.U32 R2, RZ, RZ, UR18 ;  /* 0x00000012ff027e24 */ /* 0x000fe4000f8e00ff */
[----:B0-----:R-:W-:Y:S02]  /*06b0*/  IMAD.U32 R4, RZ, RZ, UR17 ;  /* 0x00000011ff047e24 */ /* 0x001fe4000f8e00ff */
[----:B------:R-:W-:-:S02]  /*06c0*/  IMAD.U32 R3, RZ, RZ, UR7 ;  /* 0x00000007ff037e24 */ /* 0x000fc4000f8e00ff */
[----:B------:R-:W-:-:S03]  /*06d0*/  IMAD.U32 R5, RZ, RZ, UR8 ;  /* 0x00000008ff057e24 */ /* 0x000fc6000f8e00ff */
[----:B------:R-:W2:Y:S04]  /*06e0*/  LDG.E R2, desc[UR14][R2.64] ;  /* 0x0000000e02027981 */ /* 0x000ea8000c1e1900 */
[----:B------:R-:W2:Y:S02]  /*06f0*/  LDG.E R5, desc[UR14][R4.64] ;  /* 0x0000000e04057981 */ /* 0x000ea4000c1e1900 */
[----:B--2---:R-:W-:-:S13]  /*0700*/  FSETP.GE.AND P0, PT, R2, R5, PT ;  /* 0x000000050200720b */ /* 0x004fda0003f06000 */
[----:B------:R-:W-:Y:S05]  /*0710*/  @!P0 BRA `(.L_x_9) ;  /* 0x0000000000148947 */ /* 0x000fea0003800000 */
.L_x_8:
[----:B------:R-:W-:Y:S02]  /*0720*/  UIADD3 UR4, UP0, UPT, UR13, 0x1, URZ ;  /* 0x000000010d047890 */ /* 0x000fe4000ff1e0ff */
[----:B------:R-:W-:Y:S01]  /*0730*/  UMOV UR11, UR13 ;  /* 0x0000000d000b7c82 */ /* 0x000fe20008000000 */
[----:B------:R-:W-:Y:S01]  /*0740*/  UMOV UR12, UR16 ;  /* 0x00000010000c7c82 */ /* 0x000fe20008000000 */
[----:B------:R-:W-:Y:S01]  /*0750*/  UIADD3.X UR5, UPT, UPT, URZ, UR16, URZ, UP0, !UPT ;  /* 0x00000010ff057290 */ /* 0x000fe200087fe4ff */
[----:B------:R-:W-:Y:S11]  /*0760*/  BRA `(.L_x_10) ;  /* 0x0000000000087947 */ /* 0x000ff60003800000 */
.L_x_9:
[----:B------:R-:W-:-:S04]  /*0770*/  UIADD3 UR9, UP0, UPT, UR13, -0x1, URZ ;  /* 0xffffffff0d097890 */ /* 0x000fc8000ff1e0ff */
[----:B------:R-:W-:-:S12]  /*0780*/  UIADD3.X UR10, UPT, UPT, UR16, -0x1, URZ, UP0, !UPT ;  /* 0xffffffff100a7890 */ /* 0x000fd800087fe4ff */
.L_x_10:
[----:B------:R-:W-:-:S04]  /*0790*/  UISETP.GT.U32.AND UP0, UPT, UR4, UR9, UPT ;  /* 0x000000090400728c */ /* 0x000fc8000bf04070 */
[----:B------:R-:W-:-:S09]  /*07a0*/  UISETP.GT.AND.EX UP0, UPT, UR5, UR10, UPT, UP0 ;  /* 0x0000000a0500728c */ /* 0x000fd2000bf04300 */
[----:B------:R-:W-:Y:S05]  /*07b0*/  BRA.U !UP0, `(.L_x_11) ;  /* 0xfffffffd087c7547 */ /* 0x000fea000b83ffff */
.L_x_7:
[----:B------:R-:W2:Y:S01]  /*07c0*/  LDCU.64 UR8, c[0x0][0x398] ;  /* 0x00007300ff0877ac */ /* 0x000ea20008000a00 */
[----:B------:R-:W3:Y:S01]  /*07d0*/  S2UR UR10, SR_CgaCtaId ;  /* 0x00000000000a79c3 */ /* 0x000ee20000008800 */
[----:B------:R-:W4:Y:S01]  /*07e0*/  LDCU.64 UR16, c[0x0][0x3a0] ;  /* 0x00007400ff1077ac */ /* 0x000f220008000a00 */
[----:B------:R-:W-:Y:S02]  /*07f0*/  UIADD3 UR4, UP0, UPT, UR6, -UR11, URZ ;  /* 0x8000000b06047290 */ /* 0x000fe4000ff1e0ff */
[----:B------:R-:W-:Y:S02]  /*0800*/  UIADD3 UR6, UP1, UPT, UR11, 0x1, URZ ;  /* 0x000000010b067890 */ /* 0x000fe4000ff3e0ff */
[----:B------:R-:W-:Y:S02]  /*0810*/  UIADD3.X UR5, UPT, UPT, URZ, ~UR12, URZ, UP0, !UPT ;  /* 0x8000000cff057290 */ /* 0x000fe400087fe4ff */
[----:B------:R-:W-:Y:S02]  /*0820*/  UIADD3.X UR7, UPT, UPT, URZ, UR12, URZ, UP1, !UPT ;  /* 0x0000000cff077290 */ /* 0x000fe40008ffe4ff */
[----:B--2---:R-:W-:-:S02]  /*0830*/  UISETP.LT.U32.AND UP0, UPT, UR6, UR8, UPT ;  /* 0x000000080600728c */ /* 0x004fc4000bf01070 */
[----:B----4-:R-:W-:Y:S02]  /*0840*/  UISETP.GT.U32.AND UP1, UPT, UR4, UR16, UPT ;  /* 0x000000100400728c */ /* 0x010fe4000bf24070 */
[----:B------:R-:W-:Y:S02]  /*0850*/  UIADD3 UR4, UP2, UPT, UR4, -0x1, URZ ;  /* 0xffffffff04047890 */ /* 0x000fe4000ff5e0ff */
[----:B------:R-:W-:Y:S02]  /*0860*/  UISETP.LT.AND.EX UP0, UPT, UR7, UR9, UPT, UP0 ;  /* 0x000000090700728c */ /* 0x000fe4000bf01300 */
[----:B------:R-:W-:Y:S02]  /*0870*/  UISETP.GT.AND.EX UP1, UPT, UR5, UR17, UPT, UP1 ;  /* 0x000000110500728c */ /* 0x000fe4000bf24310 */
[----:B------:R-:W-:Y:S02]  /*0880*/  UIADD3.X UR5, UPT, UPT, UR5, -0x1, URZ, UP2, !UPT ;  /* 0xffffffff05057890 */ /* 0x000fe400097fe4ff */
[----:B------:R-:W-:-:S02]  /*0890*/  USEL UR6, UR6, UR8, UP0 ;  /* 0x0000000806067287 */ /* 0x000fc40008000000 */
[----:B------:R-:W-:Y:S02]  /*08a0*/  USEL UR7, UR7, UR9, UP0 ;  /* 0x0000000907077287 */ /* 0x000fe40008000000 */
[----:B------:R-:W-:Y:S02]  /*08b0*/  USEL UR4, UR4, UR16, !UP1 ;  /* 0x0000001004047287 */ /* 0x000fe4000c800000 */
[----:B------:R-:W-:Y:S01]  /*08c0*/  USEL UR5, UR5, UR17, !UP1 ;  /* 0x0000001105057287 */ /* 0x000fe2000c800000 */
[----:B0-----:R-:W-:Y:S01]  /*08d0*/  IMAD.U32 R4, RZ, RZ, UR6 ;  /* 0x00000006ff047e24 */ /* 0x001fe2000f8e00ff */
[----:B------:R-:W-:Y:S01]  /*08e0*/  UMOV UR8, 0x400 ;  /* 0x0000040000087882 */ /* 0x000fe20000000000 */
[----:B------:R-:W-:Y:S01]  /*08f0*/  IMAD.U32 R5, RZ, RZ, UR7 ;  /* 0x00000007ff057e24 */ /* 0x000fe2000f8e00ff */
[----:B---3--:R-:W-:Y:S01]  /*0900*/  ULEA UR8, UR10, UR8, 0x18 ;  /* 0x000000080a087291 */ /* 0x008fe2000f8ec0ff */
[----:B------:R-:W-:Y:S02]  /*0910*/  IMAD.U32 R6, RZ, RZ, UR4 ;  /* 0x00000004ff067e24 */ /* 0x000fe4000f8e00ff */
[----:B------:R-:W-:-:S06]  /*0920*/  IMAD.U32 R7, RZ, RZ, UR5 ;  /* 0x00000005ff077e24 */ /* 0x000fcc000f8e00ff */
[----:B------:R0:W-:Y:S03]  /*0930*/  STS.128 [UR8+0x2010], R4 ;  /* 0x00201004ff007988 */ /* 0x0001e60008000c08 */
.L_x_1:
[----:B-1----:R-:W-:Y:S05]  /*0940*/  BSYNC.RECONVERGENT B0 ;  /* 0x0000000000007941 */ /* 0x002fea0003800200 */
.L_x_0:
[----:B------:R-:W1:Y:S08]  /*0950*/  S2UR UR5, SR_CgaCtaId ;  /* 0x00000000000579c3 */ /* 0x000e700000008800 */
[----:B------:R-:W-:Y:S01]  /*0960*/  BAR.SYNC.DEFER_BLOCKING 0x0 ;  /* 0x0000000000007b1d */ /* 0x000fe20000010000 */
[----:B------:R-:W-:Y:S02]  /*0970*/  VIADD R3, R12, 0x1 ;  /* 0x000000010c037836 */ /* 0x000fe40000000000 */
[----:B------:R-:W-:-:S03]  /*0980*/  IMAD.MOV.U32 R9, RZ, RZ, 0x7f800000 ;  /* 0x7f800000ff097424 */ /* 0x000fc600078e00ff */
[----:B------:R-:W-:Y:S01]  /*0990*/  UMOV UR4, 0x400 ;  /* 0x0000040000047882 */ /* 0x000fe20000000000 */
[----:B------:R-:W-:Y:S01]  /*09a0*/  BSSY.RECONVERGENT B0, `(.L_x_12) ;  /* 0x000000e000007945 */ /* 0x000fe20003800200 */
[----:B-1----:R-:W-:-:S06]  /*09b0*/  ULEA UR6, UR5, UR4, 0x18 ;  /* 0x0000000405067291 */ /* 0x002fcc000f8ec0ff */
[----:B------:R-:W-:-:S03]  /*09c0*/  LEA R2, R12, UR6, 0x2 ;  /* 0x000000060c027c11 */ /* 0x000fc6000f8e10ff */
[----:B0-----:R-:W0:Y:S04]  /*09d0*/  LDS.64 R4, [UR6+0x2000] ;  /* 0x00200006ff047984 */ /* 0x001e280008000a00 */
[----:B------:R-:W1:Y:S01]  /*09e0*/  LDS.64 R6, [UR6+0x2010] ;  /* 0x00201006ff067984 */ /* 0x000e620008000a00 */
[----:B0-----:R-:W-:-:S05]  /*09f0*/  IADD3 R11, P0, PT, R4, R3, RZ ;  /* 0x00000003040b7210 */ /* 0x001fca0007f1e0ff */
[----:B------:R-:W-:Y:S01]  /*0a00*/  IMAD.X R5, RZ, RZ, R5, P0 ;  /* 0x000000ffff057224 */ /* 0x000fe200000e0605 */
[----:B-1----:R-:W-:-:S04]  /*0a10*/  ISETP.GE.U32.AND P0, PT, R11, R6, PT ;  /* 0x000000060b00720c */ /* 0x002fc80003f06070 */
[----:B------:R-:W-:-:S13]  /*0a20*/  ISETP.GE.AND.EX P0, PT, R5, R7, PT, P0 ;  /* 0x000000070500720c */ /* 0x000fda0003f06300 */
[----:B------:R-:W-:Y:S05]  /*0a30*/  @P0 BRA `(.L_x_13) ;  /* 0x0000000000100947 */ /* 0x000fea0003800000 */
[----:B------:R-:W0:Y:S02]  /*0a40*/  LDCU.64 UR8, c[0x0][0x380] ;  /* 0x00007000ff0877ac */ /* 0x000e240008000a00 */
[----:B0-----:R-:W-:-:S04]  /*0a50*/  LEA R4, P0, R11, UR8, 0x2 ;  /* 0x000000080b047c11 */ /* 0x001fc8000f8010ff */
[----:B------:R-:W-:-:S05]  /*0a60*/  LEA.HI.X R5, R11, UR9, R5, 0x2, P0 ;  /* 0x000000090b057c11 */ /* 0x000fca00080f1405 */
[----:B------:R0:W5:Y:S04]  /*0a70*/  LDG.E R9, desc[UR14][R4.64] ;  /* 0x0000000e04097981 */ /* 0x000168000c1e1900 */
.L_x_13:
[----:B------:R-:W-:Y:S05]  /*0a80*/  BSYNC.RECONVERGENT B0 ;  /* 0x0000000000007941 */ /* 0x000fea0003800200 */
.L_x_12:
[----:B-----5:R-:W-:Y:S01]  /*0a90*/  STS [R2], R9 ;  /* 0x0000000902007388 */ /* 0x020fe20000000800 */
[----:B------:R-:W1:Y:S03]  /*0aa0*/  LDCU.64 UR8, c[0x0][0x398] ;  /* 0x00007300ff0877ac */ /* 0x000e660008000a00 */
[----:B0-----:R-:W0:Y:S01]  /*0ab0*/  LDS.64 R4, [UR6+0x2008] ;  /* 0x00200806ff047984 */ /* 0x001e220008000a00 */
[----:B------:R-:W-:Y:S01]  /*0ac0*/  UIADD3 UR4, UPT, UPT, UR4, 0x1000, URZ ;  /* 0x0000100004047890 */ /* 0x000fe2000fffe0ff */
[----:B------:R-:W2:Y:S02]  /*0ad0*/  LDCU.64 UR10, c[0x0][0x3a0] ;  /* 0x00007400ff0a77ac */ /* 0x000ea40008000a00 */
[----:B------:R-:W3:Y:S01]  /*0ae0*/  LDS.64 R6, [UR6+0x2018] ;  /* 0x00201806ff067984 */ /* 0x000ee20008000a00 */
[----:B------:R-:W4:Y:S01]  /*0af0*/  LDCU.128 UR16, c[0x0][0x380] ;  /* 0x00007000ff1077ac */ /* 0x000f220008000c00 */
[----:B0-----:R-:W-:-:S05]  /*0b00*/  IADD3 R11, P0, PT, R3, R4, RZ ;  /* 0x00000004030b7210 */ /* 0x001fca0007f1e0ff */
[----:B------:R-:W-:Y:S01]  /*0b10*/  IMAD.X R0, RZ, RZ, R5, P0 ;  /* 0x000000ffff007224 */ /* 0x000fe200000e0605 */
[----:B---3--:R-:W-:-:S04]  /*0b20*/  ISETP.GE.U32.AND P0, PT, R11, R6, PT ;  /* 0x000000060b00720c */ /* 0x008fc80003f06070 */
[----:B------:R-:W-:Y:S01]  /*0b30*/  ISETP.GE.AND.EX P0, PT, R0, R7, PT, P0 ;  /* 0x000000070000720c */ /* 0x000fe20003f06300 */
[----:B------:R-:W-:-:S12]  /*0b40*/  IMAD.MOV.U32 R7, RZ, RZ, 0x7f800000 ;  /* 0x7f800000ff077424 */ /* 0x000fd800078e00ff */
[----:B------:R-:W0:Y:S02]  /*0b50*/  @!P0 LDC.64 R4, c[0x0][0x388] ;  /* 0x0000e200ff048b82 */ /* 0x000e240000000a00 */
[----:B0-----:R-:W-:-:S04]  /*0b60*/  @!P0 LEA R4, P1, R11, R4, 0x2 ;  /* 0x000000040b048211 */ /* 0x001fc800078210ff */
[----:B------:R-:W-:-:S05]  /*0b70*/  @!P0 LEA.HI.X R5, R11, R5, R0, 0x2, P1 ;  /* 0x000000050b058211 */ /* 0x000fca00008f1400 */
[----:B------:R-:W3:Y:S01]  /*0b80*/  @!P0 LDG.E R7, desc[UR14][R4.64] ;  /* 0x0000000e04078981 */ /* 0x000ee2000c1e1900 */
[----:B------:R-:W0:Y:S01]  /*0b90*/  LDCU UR6, c[0x0][0x360] ;  /* 0x00006c00ff0677ac */ /* 0x000e220008000800 */
[----:B------:R-:W-:Y:S01]  /*0ba0*/  BSSY.RECONVERGENT B0, `(.L_x_14) ;  /* 0x0000036000007945 */ /* 0x000fe20003800200 */
[----:B------:R-:W-:Y:S01]  /*0bb0*/  IMAD.MOV.U32 R13, RZ, RZ, -0x1 ;  /* 0xffffffffff0d7424 */ /* 0x000fe200078e00ff */
[----:B------:R-:W0:Y:S01]  /*0bc0*/  S2R R9, SR_CTAID.X ;  /* 0x0000000000097919 */ /* 0x000e220000002500 */
[----:B------:R-:W-:Y:S01]  /*0bd0*/  ULEA UR4, UR5, UR4, 0x18 ;  /* 0x0000000405047291 */ /* 0x000fe2000f8ec0ff */
[----:B------:R-:W-:-:S05]  /*0be0*/  IMAD.MOV.U32 R14, RZ, RZ, -0x1 ;  /* 0xffffffffff0e7424 */ /* 0x000fca00078e00ff */
[----:B------:R-:W-:Y:S01]  /*0bf0*/  LEA R0, R12, UR4, 0x2 ;  /* 0x000000040c007c11 */ /* 0x000fe2000f8e10ff */
[----:B0-----:R-:W-:-:S04]  /*0c00*/  IMAD R18, R9, UR6, R12 ;  /* 0x0000000609127c24 */ /* 0x001fc8000f8e020c */
[----:B------:R-:W-:-:S04]  /*0c10*/  IMAD.WIDE.U32 R18, R18, 0x10, RZ ;  /* 0x0000001012127825 */ /* 0x000fc800078e00ff */
[----:B------:R-:W-:Y:S01]  /*0c20*/  IMAD.MOV.U32 R20, RZ, RZ, R18 ;  /* 0x000000ffff147224 */ /* 0x000fe200078e0012 */
[----:B-1----:R-:W-:-:S04]  /*0c30*/  ISETP.LT.U32.AND P0, PT, R18, UR8, PT ;  /* 0x0000000812007c0c */ /* 0x002fc8000bf01070 */
[----:B------:R-:W-:-:S04]  /*0c40*/  ISETP.LT.AND.EX P0, PT, R19, UR9, PT, P0 ;  /* 0x0000000913007c0c */ /* 0x000fc8000bf01300 */
[----:B------:R-:W-:Y:S02]  /*0c50*/  SEL R11, R18, UR8, P0 ;  /* 0x00000008120b7c07 */ /* 0x000fe40008000000 */
[----:B------:R-:W-:Y:S02]  /*0c60*/  SEL R10, R19, UR9, P0 ;  /* 0x00000009130a7c07 */ /* 0x000fe40008000000 */
[----:B------:R-:W-:-:S04]  /*0c70*/  ISETP.GE.U32.AND P0, PT, R11, 0x1, PT ;  /* 0x000000010b00780c */ /* 0x000fc80003f06070 */
[----:B------:R-:W-:Y:S01]  /*0c80*/  ISETP.GE.AND.EX P0, PT, R10, RZ, PT, P0 ;  /* 0x000000ff0a00720c */ /* 0x000fe20003f06300 */
[----:B---3--:R0:W-:Y:S01]  /*0c90*/  STS [R0], R7 ;  /* 0x0000000700007388 */ /* 0x0081e20000000800 */
[----:B------:R-:W-:Y:S11]  /*0ca0*/  BAR.SYNC.DEFER_BLOCKING 0x0 ;  /* 0x0000000000007b1d */ /* 0x000ff60000010000 */
[----:B--2-4-:R-:W-:Y:S05]  /*0cb0*/  @!P0 BRA `(.L_x_15) ;  /* 0x0000000000908947 */ /* 0x014fea0003800000 */
[----:B------:R-:W-:Y:S02]  /*0cc0*/  IADD3 R11, P0, PT, R11, -0x1, RZ ;  /* 0xffffffff0b0b7810 */ /* 0x000fe40007f1e0ff */
[----:B------:R-:W-:Y:S01]  /*0cd0*/  CS2R R8, SRZ ;  /* 0x0000000000087805 */ /* 0x000fe2000001ff00 */
[----:B------:R-:W-:Y:S02]  /*0ce0*/  IMAD.MOV.U32 R13, RZ, RZ, -0x1 ;  /* 0xffffffffff0d7424 */ /* 0x000fe400078e00ff */
[----:B------:R-:W-:Y:S01]  /*0cf0*/  IMAD.MOV.U32 R14, RZ, RZ, -0x1 ;  /* 0xffffffffff0e7424 */ /* 0x000fe200078e00ff */
[----:B------:R-:W-:-:S07]  /*0d00*/  IADD3.X R10, PT, PT, R10, -0x1, RZ, P0, !PT ;  /* 0xffffffff0a0a7810 */ /* 0x000fce00007fe4ff */
.L_x_20:
[----:B------:R-:W-:Y:S01]  /*0d10*/  IADD3 R4, P0, PT, R8, R11, RZ ;  /* 0x0000000b08047210 */ /* 0x000fe20007f1e0ff */
[----:B------:R-:W-:Y:S04]  /*0d20*/  BSSY.RECONVERGENT B1, `(.L_x_16) ;  /* 0x000001a000017945 */ /* 0x000fe80003800200 */
[----:B0-----:R-:W-:-:S05]  /*0d30*/  IMAD.X R7, R9, 0x1, R10, P0 ;  /* 0x0000000109077824 */ /* 0x001fca00000e060a */
[--C-:B------:R-:W-:Y:S02]  /*0d40*/  SHF.R.S64 R15, R4, 0x1, R7.reuse ;  /* 0x00000001040f7819 */ /* 0x100fe40000001007 */
[----:B------:R-:W-:Y:S02]  /*0d50*/  SHF.R.S32.HI R16, RZ, 0x1, R7 ;  /* 0x00000001ff107819 */ /* 0x000fe40000011407 */
[----:B------:R-:W-:Y:S02]  /*0d60*/  LOP3.LUT R5, RZ, R15, RZ, 0x33, !PT ;  /* 0x0000000fff057212 */ /* 0x000fe400078e33ff */
[----:B------:R-:W-:Y:S02]  /*0d70*/  LOP3.LUT R4, RZ, R16, RZ, 0x33, !PT ;  /* 0x00000010ff047212 */ /* 0x000fe400078e33ff */
[----:B------:R-:W-:-:S04]  /*0d80*/  IADD3 R5, P1, PT, R5, R20, RZ ;  /* 0x0000001405057210 */ /* 0x000fc80007f3e0ff */
[----:B------:R-:W-:Y:S01]  /*0d90*/  ISETP.GE.U32.AND P0, PT, R5, UR10, PT ;  /* 0x0000000a05007c0c */ /* 0x000fe2000bf06070 */
[----:B------:R-:W-:-:S05]  /*0da0*/  IMAD.X R18, R4, 0x1, R19, P1 ;  /* 0x0000000104127824 */ /* 0x000fca00008e0613 */
[----:B------:R-:W-:-:S13]  /*0db0*/  ISETP.GE.AND.EX P0, PT, R18, UR11, PT, P0 ;  /* 0x0000000b12007c0c */ /* 0x000fda000bf06300 */
[----:B------:R-:W-:Y:S05]  /*0dc0*/  @P0 BRA `(.L_x_17) ;  /* 0x0000000000200947 */ /* 0x000fea0003800000 */
[----:B------:R-:W-:Y:S02]  /*0dd0*/  LEA R6, P0, R5, UR18, 0x2 ;  /* 0x0000001205067c11 */ /* 0x000fe4000f8010ff */
[----:B------:R-:W-:Y:S02]  /*0de0*/  LEA R4, P1, R15, UR16, 0x2 ;  /* 0x000000100f047c11 */ /* 0x000fe4000f8210ff */
[----:B------:R-:W-:Y:S02]  /*0df0*/  LEA.HI.X R7, R5, UR19, R18, 0x2, P0 ;  /* 0x0000001305077c11 */ /* 0x000fe400080f1412 */
[----:B------:R-:W-:-:S03]  /*0e00*/  LEA.HI.X R5, R15, UR17, R16, 0x2, P1 ;  /* 0x000000110f057c11 */ /* 0x000fc600088f1410 */
[----:B------:R-:W2:Y:S04]  /*0e10*/  LDG.E R6, desc[UR14][R6.64] ;  /* 0x0000000e06067981 */ /* 0x000ea8000c1e1900 */
[----:B------:R-:W2:Y:S02]  /*0e20*/  LDG.E R5, desc[UR14][R4.64] ;  /* 0x0000000e04057981 */ /* 0x000ea4000c1e1900 */
[----:B--2---:R-:W-:-:S13]  /*0e30*/  FSETP.GE.AND P0, PT, R6, R5, PT ;  /* 0x000000050600720b */ /* 0x004fda0003f06000 */
[----:B------:R-:W-:Y:S05]  /*0e40*/  @!P0 BRA `(.L_x_18) ;  /* 0x0000000000148947 */ /* 0x000fea0003800000 */
.L_x_17:
[----:B------:R-:W-:Y:S01]  /*0e50*/  IADD3 R8, P0, PT, R15, 0x1, RZ ;  /* 0x000000010f087810 */ /* 0x000fe20007f1e0ff */
[----:B------:R-:W-:Y:S02]  /*0e60*/  IMAD.MOV.U32 R13, RZ, RZ, R15 ;  /* 0x000000ffff0d7224 */ /* 0x000fe400078e000f */
[--C-:B------:R-:W-:Y:S02]  /*0e70*/  IMAD.MOV.U32 R14, RZ, RZ, R16.reuse ;  /* 0x000000ffff0e7224 */ /* 0x100fe400078e0010 */
[----:B------:R-:W-:Y:S01]  /*0e80*/  IMAD.X R9, RZ, RZ, R16, P0 ;  /* 0x000000ffff097224 */ /* 0x000fe200000e0610 */
[----:B------:R-:W-:Y:S07]  /*0e90*/  BRA `(.L_x_19) ;  /* 0x0000000000087947 */ /* 0x000fee0003800000 */
.L_x_18:
[----:B------:R-:W-:-:S04]  /*0ea0*/  IADD3 R11, P0, PT, R15, -0x1, RZ ;  /* 0xffffffff0f0b7810 */ /* 0x000fc80007f1e0ff */
[----:B------:R-:W-:-:S09]  /*0eb0*/  IADD3.X R10, PT, PT, R16, -0x1, RZ, P0, !PT ;  /* 0xffffffff100a7810 */ /* 0x000fd200007fe4ff */
.L_x_19:
[----:B------:R-:W-:Y:S05]  /*0ec0*/  BSYNC.RECONVERGENT B1 ;  /* 0x0000000000017941 */ /* 0x000fea0003800200 */
.L_x_16:
[----:B------:R-:W-:-:S04]  /*0ed0*/  ISETP.GT.U32.AND P0, PT, R8, R11, PT ;  /* 0x0000000b0800720c */ /* 0x000fc80003f04070 */
[----:B------:R-:W-:-:S13]  /*0ee0*/  ISETP.GT.AND.EX P0, PT, R9, R10, PT, P0 ;  /* 0x0000000a0900720c */ /* 0x000fda0003f04300 */
[----:B------:R-:W-:Y:S05]  /*0ef0*/  @!P0 BRA `(.L_x_20) ;  /* 0xfffffffc00848947 */ /* 0x000fea000383ffff */
.L_x_15:
[----:B------:R-:W-:Y:S05]  /*0f00*/  BSYNC.RECONVERGENT B0 ;  /* 0x0000000000007941 */ /* 0x000fea0003800200 */
.L_x_14:
[----:B------:R-:W1:Y:S01]  /*0f10*/  S2UR UR6, SR_CgaCtaId ;  /* 0x00000000000679c3 */ /* 0x000e620000008800 */
[----:B------:R-:W-:Y:S02]  /*0f20*/  UMOV UR5, 0x400 ;  /* 0x0000040000057882 */ /* 0x000fe40000000000 */
[----:B-1----:R-:W-:-:S09]  /*0f30*/  ULEA UR7, UR6, UR5, 0x18 ;  /* 0x0000000506077291 */ /* 0x002fd2000f8ec0ff */
[----:B------:R-:W-:Y:S04]  /*0f40*/  LDS.128 R8, [UR7+0x2010] ;  /* 0x00201007ff087984 */ /* 0x000fe80008000c00 */
[----:B0-----:R-:W0:Y:S02]  /*0f50*/  LDS.128 R4, [UR7+0x2000] ;  /* 0x00200007ff047984 */ /* 0x001e240008000c00 */
[----:B0-----:R-:W-:Y:S02]  /*0f60*/  ISETP.GE.U32.AND P0, PT, R6, R10, PT ;  /* 0x0000000a0600720c */ /* 0x001fe40003f06070 */
[----:B------:R-:W-:Y:S02]  /*0f70*/  ISETP.GE.U32.AND P1, PT, R4, R8, PT ;  /* 0x000000080400720c */ /* 0x000fe40003f26070 */
[----:B------:R-:W-:-:S02]  /*0f80*/  ISETP.GE.AND.EX P0, PT, R7, R11, PT, P0 ;  /* 0x0000000b0700720c */ /* 0x000fc40003f06300 */
[----:B------:R-:W-:-:S13]  /*0f90*/  ISETP.GE.AND.EX P1, PT, R5, R9, PT, P1 ;  /* 0x000000090500720c */ /* 0x000fda0003f26310 */
[----:B------:R-:W-:Y:S05]  /*0fa0*/  @P0 EXIT P1 ;  /* 0x000000000000094d */ /* 0x000fea0000800000 */
[----:B------:R-:W0:Y:S01]  /*0fb0*/  LDCU.64 UR8, c[0x0][0x3a0] ;  /* 0x00007400ff0877ac */ /* 0x000e220008000a00 */
[C---:B------:R-:W-:Y:S02]  /*0fc0*/  IADD3 R16, P0, PT, R20.reuse, 0x10, RZ ;  /* 0x0000001014107810 */ /* 0x040fe40007f1e0ff */
[----:B------:R-:W-:Y:S01]  /*0fd0*/  IADD3 R18, P1, PT, R20, -0x2, RZ ;  /* 0xfffffffe14127810 */ /* 0x000fe20007f3e0ff */
[----:B------:R-:W0:Y:S02]  /*0fe0*/  LDCU.64 UR10, c[0x0][0x398] ;  /* 0x00007300ff0a77ac */ /* 0x000e240008000a00 */
[----:B------:R-:W-:Y:S01]  /*0ff0*/  IMAD.X R15, RZ, RZ, R19, P0 ;  /* 0x000000ffff0f7224 */ /* 0x000fe200000e0613 */
[----:B------:R-:W-:Y:S01]  /*1000*/  IADD3.X R17, PT, PT, R19, -0x1, RZ, P1, !PT ;  /* 0xffffffff13117810 */ /* 0x000fe20000ffe4ff */
[----:B0-----:R-:W-:-:S04]  /*1010*/  UIADD3 UR5, UP0, UPT, UR10, UR8, URZ ;  /* 0x000000080a057290 */ /* 0x001fc8000ff1e0ff */
[----:B------:R-:W-:Y:S02]  /*1020*/  UIADD3.X UR6, UPT, UPT, UR11, UR9, URZ, UP0, !UPT ;  /* 0x000000090b067290 */ /* 0x000fe400087fe4ff */
[----:B------:R-:W-:-:S04]  /*1030*/  ISETP.LT.U32.AND P0, PT, R16, UR5, PT ;  /* 0x0000000510007c0c */ /* 0x000fc8000bf01070 */
[----:B------:R-:W-:-:S04]  /*1040*/  ISETP.LT.AND.EX P0, PT, R15, UR6, PT, P0 ;  /* 0x000000060f007c0c */ /* 0x000fc8000bf01300 */
[----:B------:R-:W-:Y:S02]  /*1050*/  SEL R16, R16, UR5, P0 ;  /* 0x0000000510107c07 */ /* 0x000fe40008000000 */
[----:B------:R-:W-:-:S07]  /*1060*/  SEL R15, R15, UR6, P0 ;  /* 0x000000060f0f7c07 */ /* 0x000fce0008000000 */
.L_x_36:
[----:B------:R-:W-:Y:S01]  /*1070*/  ISETP.GE.U32.AND P0, PT, R20, R16, PT ;  /* 0x000000101400720c */ /* 0x000fe20003f06070 */
[----:B------:R-:W0:Y:S01]  /*1080*/  LDCU.64 UR8, c[0x0][0x390] ;  /* 0x00007200ff0877ac */ /* 0x000e220008000a00 */
[----:B------:R-:W-:Y:S02]  /*1090*/  BSSY.RECONVERGENT B0, `(.L_x_21) ;  /* 0x0000064000007945 */ /* 0x000fe40003800200 */
[----:B------:R-:W-:Y:S01]  /*10a0*/  ISETP.GE.AND.EX P0, PT, R19, R15, PT, P0 ;  /* 0x0000000f1300720c */ /* 0x000fe20003f06300 */
[----:B------:R-:W1:-:S12]  /*10b0*/  LDCU.64 UR12, c[0x0][0x390] ;  /* 0x00007200ff0c77ac */ /* 0x000e580008000a00 */
[----:B------:R-:W-:Y:S05]  /*10c0*/  @P0 BRA `(.L_x_22) ;  /* 0x0000000400800947 */ /* 0x000fea0003800000 */
[----:B------:R-:W-:Y:S01]  /*10d0*/  IADD3 R9, P0, PT, R13, -R4, RZ ;  /* 0x800000040d097210 */ /* 0x000fe20007f1e0ff */
[----:B------:R-:W-:Y:S01]  /*10e0*/  BSSY.RECONVERGENT B1, `(.L_x_23) ;  /* 0x000002b000017945 */ /* 0x000fe20003800200 */
[----:B------:R-:W-:Y:S01]  /*10f0*/  IADD3 R6, P1, P2, R18, -R13, -R6 ;  /* 0x8000000d12067210 */ /* 0x000fe20007a3e806 */
[----:B------:R-:W-:Y:S02]  /*1100*/  IMAD.MOV.U32 R10, RZ, RZ, R19 ;  /* 0x000000ffff0a7224 */ /* 0x000fe400078e0013 */
[----:B------:R-:W-:Y:S01]  /*1110*/  IMAD.X R11, R14, 0x1, ~R5, P0 ;  /* 0x000000010e0b7824 */ /* 0x000fe200000e0e05 */
[----:B------:R-:W-:Y:S01]  /*1120*/  IADD3.X R8, PT, PT, R17, ~R14, ~R7, P1, P2 ;  /* 0x8000000e11087210 */ /* 0x000fe20000fe4c07 */
[----:B------:R-:W-:Y:S01]  /*1130*/  IMAD.MOV.U32 R7, RZ, RZ, R20 ;  /* 0x000000ffff077224 */ /* 0x000fe200078e0014 */
[----:B------:R-:W-:Y:S02]  /*1140*/  ISETP.GT.U32.AND P1, PT, R9, R6, PT ;  /* 0x000000060900720c */ /* 0x000fe40003f24070 */
[----:B------:R-:W-:-:S02]  /*1150*/  LOP3.LUT R5, R8, R19, R11, 0xfe, !PT ;  /* 0x0000001308057212 */ /* 0x000fc400078efe0b */
[----:B------:R-:W-:Y:S02]  /*1160*/  ISETP.GT.AND.EX P1, PT, R11, R8, PT, P1 ;  /* 0x000000080b00720c */ /* 0x000fe40003f24310 */
[----:B------:R-:W-:Y:S02]  /*1170*/  ISETP.GE.AND P0, PT, R5, RZ, PT ;  /* 0x000000ff0500720c */ /* 0x000fe40003f06270 */
[----:B------:R-:W-:Y:S02]  /*1180*/  SEL R4, R9, R6, P1 ;  /* 0x0000000609047207 */ /* 0x000fe40000800000 */
[----:B------:R-:W-:Y:S02]  /*1190*/  SEL R5, R11, R8, P1 ;  /* 0x000000080b057207 */ /* 0x000fe40000800000 */
[----:B------:R-:W-:-:S04]  /*11a0*/  ISETP.GT.U32.AND P1, PT, R4, 0x3ff, PT ;  /* 0x000003ff0400780c */ /* 0x000fc80003f24070 */
[----:B------:R-:W-:-:S13]  /*11b0*/  ISETP.GT.OR.EX P0, PT, R5, RZ, !P0, P1 ;  /* 0x000000ff0500720c */ /* 0x000fda0004704710 */
[----:B------:R-:W-:Y:S05]  /*11c0*/  @P0 BRA `(.L_x_24) ;  /* 0x0000000000700947 */ /* 0x000fea0003800000 */
[----:B------:R-:W-:-:S04]  /*11d0*/  ISETP.GT.U32.AND P0, PT, R20, -0x2, PT ;  /* 0xfffffffe1400780c */ /* 0x000fc80003f04070 */
[----:B------:R-:W-:-:S13]  /*11e0*/  ISETP.GT.AND.EX P0, PT, R19, -0x1, PT, P0 ;  /* 0xffffffff1300780c */ /* 0x000fda0003f04300 */
.L_x_25:
[----:B------:R-:W-:Y:S02]  /*11f0*/  LEA R19, R9, UR7, 0x2 ;  /* 0x0000000709137c11 */ /* 0x000fe4000f8e10ff */
[----:B------:R-:W-:Y:S02]  /*1200*/  LEA R20, R6, UR4, 0x2 ;  /* 0x0000000406147c11 */ /* 0x000fe4000f8e10ff */
[----:B0-----:R-:W-:Y:S02]  /*1210*/  LEA R4, P4, R7, UR8, 0x2 ;  /* 0x0000000807047c11 */ /* 0x001fe4000f8810ff */
[----:B------:R-:W-:Y:S04]  /*1220*/  LDS R19, [R19] ;  /* 0x0000000013137984 */ /* 0x000fe80000000800 */
[----:B------:R-:W0:Y:S02]  /*1230*/  LDS R20, [R20] ;  /* 0x0000000014147984 */ /* 0x000e240000000800 */
[----:B0-----:R-:W-:-:S04]  /*1240*/  FSETP.GEU.AND P2, PT, R19, R20, PT ;  /* 0x000000141300720b */ /* 0x001fc80003f4e000 */
[----:B------:R-:W-:Y:S02]  /*1250*/  SEL R22, RZ, 0x1, P2 ;  /* 0x00000001ff167807 */ /* 0x000fe40001000000 */
[----:B------:R-:W-:Y:S02]  /*1260*/  SEL R5, RZ, 0x1, !P2 ;  /* 0x00000001ff057807 */ /* 0x000fe40005000000 */
[----:B------:R-:W-:Y:S02]  /*1270*/  IADD3 R9, P1, PT, R9, R22, RZ ;  /* 0x0000001609097210 */ /* 0x000fe40007f3e0ff */
[----:B------:R-:W-:Y:S02]  /*1280*/  IADD3 R6, P3, PT, R6, R5, RZ ;  /* 0x0000000506067210 */ /* 0x000fe40007f7e0ff */
[----:B------:R-:W-:Y:S01]  /*1290*/  LEA.HI.X R5, R7, UR9, R10, 0x2, P4 ;  /* 0x0000000907057c11 */ /* 0x000fe2000a0f140a */
[----:B------:R-:W-:Y:S01]  /*12a0*/  IMAD.X R11, RZ, RZ, R11, P1 ;  /* 0x000000ffff0b7224 */ /* 0x000fe200008e060b */
[----:B------:R-:W-:Y:S01]  /*12b0*/  ISETP.GT.U32.AND P1, PT, R9, R6, PT ;  /* 0x000000060900720c */ /* 0x000fe20003f24070 */
[----:B------:R-:W-:Y:S01]  /*12c0*/  IMAD.X R8, RZ, RZ, R8, P3 ;  /* 0x000000ffff087224 */ /* 0x000fe200018e0608 */
[----:B------:R-:W-:-:S02]  /*12d0*/  FSEL R19, R19, R20, !P2 ;  /* 0x0000001413137208 */ /* 0x000fc40005000000 */
[----:B------:R-:W-:Y:S02]  /*12e0*/  IADD3 R7, P2, PT, R7, 0x1, RZ ;  /* 0x0000000107077810 */ /* 0x000fe40007f5e0ff */
[----:B------:R-:W-:Y:S01]  /*12f0*/  ISETP.GT.U32.AND.EX P1, PT, R11, R8, PT, P1 ;  /* 0x000000080b00720c */ /* 0x000fe20003f24110 */
[----:B------:R2:W-:Y:S01]  /*1300*/  STG.E desc[UR14][R4.64], R19 ;  /* 0x0000001304007986 */ /* 0x0005e2000c10190e */
[----:B------:R-:W-:Y:S01]  /*1310*/  ISETP.LT.U32.AND P3, PT, R7, R16, PT ;  /* 0x000000100700720c */ /* 0x000fe20003f61070 */
[----:B------:R-:W-:Y:S01]  /*1320*/  IMAD.X R10, RZ, RZ, R10, P2 ;  /* 0x000000ffff0a7224 */ /* 0x000fe200010e060a */
[----:B------:R-:W-:-:S04]  /*1330*/  SEL R20, R9, R6, P1 ;  /* 0x0000000609147207 */ /* 0x000fc80000800000 */
[----:B------:R-:W-:Y:S02]  /*1340*/  ISETP.LT.U32.AND P2, PT, R20, 0x400, PT ;  /* 0x000004001400780c */ /* 0x000fe40003f41070 */
[----:B------:R-:W-:Y:S02]  /*1350*/  SEL R20, R11, R8, P1 ;  /* 0x000000080b147207 */ /* 0x000fe40000800000 */
[----:B------:R-:W-:Y:S02]  /*1360*/  ISETP.LT.AND.EX P3, PT, R10, R15, PT, P3 ;  /* 0x0000000f0a00720c */ /* 0x000fe40003f61330 */
[----:B------:R-:W-:-:S13]  /*1370*/  ISETP.LT.U32.AND.EX P1, PT, R20, RZ, P0, P2 ;  /* 0x000000ff1400720c */ /* 0x000fda0000721120 */
[----:B--2---:R-:W-:Y:S05]  /*1380*/  @P1 BRA P3, `(.L_x_25) ;  /* 0xfffffffc00981947 */ /* 0x004fea000183ffff */
.L_x_24:
[----:B01----:R-:W-:Y:S05]  /*1390*/  BSYNC.RECONVERGENT B1 ;  /* 0x0000000000017941 */ /* 0x003fea0003800200 */
.L_x_23:
[----:B------:R-:W-:Y:S01]  /*13a0*/  ISETP.GE.U32.AND P0, PT, R7, R16, PT ;  /* 0x000000100700720c */ /* 0x000fe20003f06070 */
[----:B------:R-:W-:Y:S01]  /*13b0*/  BSSY.RECONVERGENT B1, `(.L_x_26) ;  /* 0x0000019000017945 */ /* 0x000fe20003800200 */
[----:B------:R-:W-:Y:S02]  /*13c0*/  ISETP.GT.U32.AND P1, PT, R9, 0x3ff, PT ;  /* 0x000003ff0900780c */ /* 0x000fe40003f24070 */
[----:B------:R-:W-:-:S04]  /*13d0*/  ISETP.GE.AND.EX P0, PT, R10, R15, PT, P0 ;  /* 0x0000000f0a00720c */ /* 0x000fc80003f06300 */
[----:B------:R-:W-:-:S04]  /*13e0*/  ISETP.LT.OR P0, PT, R10, RZ, P0 ;  /* 0x000000ff0a00720c */ /* 0x000fc80000701670 */
[----:B------:R-:W-:-:S13]  /*13f0*/  ISETP.GT.U32.OR.EX P0, PT, R11, RZ, P0, P1 ;  /* 0x000000ff0b00720c */ /* 0x000fda0000704510 */
[----:B------:R-:W-:Y:S05]  /*1400*/  @P0 BRA `(.L_x_27) ;  /* 0x00000000004c0947 */ /* 0x000fea0003800000 */
[----:B------:R-:W0:Y:S01]  /*1410*/  LDCU.64 UR10, c[0x0][0x390] ;  /* 0x00007200ff0a77ac */ /* 0x000e220008000a00 */
[----:B------:R-:W-:Y:S02]  /*1420*/  LEA R19, R9, UR7, 0x2 ;  /* 0x0000000709137c11 */ /* 0x000fe4000f8e10ff */
[----:B0-----:R-:W-:-:S04]  /*1430*/  LEA R20, P0, R7, UR10, 0x2 ;  /* 0x0000000a07147c11 */ /* 0x001fc8000f8010ff */
[----:B------:R-:W-:-:S09]  /*1440*/  LEA.HI.X R5, R7, UR11, R10, 0x2, P0 ;  /* 0x0000000b07057c11 */ /* 0x000fd200080f140a */
.L_x_28:
[----:B------:R0:W1:Y:S01]  /*1450*/  LDS R21, [R19] ;  /* 0x0000000013157984 */ /* 0x0000620000000800 */
[----:B------:R-:W-:Y:S01]  /*1460*/  IADD3 R7, P1, PT, R7, 0x1, RZ ;  /* 0x0000000107077810 */ /* 0x000fe20007f3e0ff */
[----:B------:R-:W-:Y:S01]  /*1470*/  IMAD.MOV.U32 R4, RZ, RZ, R20 ;  /* 0x000000ffff047224 */ /* 0x000fe200078e0014 */
[C---:B------:R-:W-:Y:S02]  /*1480*/  ISETP.GE.U32.AND P0, PT, R9.reuse, 0x3ff, PT ;  /* 0x000003ff0900780c */ /* 0x040fe40003f06070 */
[----:B------:R-:W-:Y:S01]  /*1490*/  IADD3 R9, P3, PT, R9, 0x1, RZ ;  /* 0x0000000109097810 */ /* 0x000fe20007f7e0ff */
[----:B------:R-:W-:Y:S01]  /*14a0*/  IMAD.X R10, RZ, RZ, R10, P1 ;  /* 0x000000ffff0a7224 */ /* 0x000fe200008e060a */
[----:B------:R-:W-:Y:S01]  /*14b0*/  ISETP.GE.U32.AND P1, PT, R7, R16, PT ;  /* 0x000000100700720c */ /* 0x000fe20003f26070 */
[----:B0-----:R-:W-:Y:S01]  /*14c0*/  VIADD R19, R19, 0x4 ;  /* 0x0000000413137836 */ /* 0x001fe20000000000 */
[----:B------:R-:W-:Y:S01]  /*14d0*/  ISETP.GE.U32.AND.EX P2, PT, R11, RZ, PT, P0 ;  /* 0x000000ff0b00720c */ /* 0x000fe20003f46100 */
[----:B------:R-:W-:Y:S01]  /*14e0*/  IMAD.X R11, RZ, RZ, R11, P3 ;  /* 0x000000ffff0b7224 */ /* 0x000fe200018e060b */
[----:B------:R-:W-:-:S02]  /*14f0*/  ISETP.GE.AND.EX P0, PT, R10, R15, PT, P1 ;  /* 0x0000000f0a00720c */ /* 0x000fc40003f06310 */
[----:B------:R-:W-:Y:S01]  /*1500*/  IADD3 R20, P4, PT, R20, 0x4, RZ ;  /* 0x0000000414147810 */ /* 0x000fe20007f9e0ff */
[----:B-1----:R0:W-:Y:S04]  /*1510*/  STG.E desc[UR14][R4.64], R21 ;  /* 0x0000001504007986 */ /* 0x0021e8000c10190e */
[----:B0-----:R-:W-:-:S06]  /*1520*/  IMAD.X R5, RZ, RZ, R5, P4 ;  /* 0x000000ffff057224 */ /* 0x001fcc00020e0605 */
[----:B------:R-:W-:Y:S05]  /*1530*/  @!P0 BRA !P2, `(.L_x_28) ;  /* 0xfffffffc00c48947 */ /* 0x000fea000503ffff */
.L_x_27:
[----:B------:R-:W-:Y:S05]  /*1540*/  BSYNC.RECONVERGENT B1 ;  /* 0x0000000000017941 */ /* 0x000fea0003800200 */
.L_x_26:
[----:B------:R-:W-:Y:S01]  /*1550*/  ISETP.GE.U32.AND P0, PT, R7, R16, PT ;  /* 0x000000100700720c */ /* 0x000fe20003f06070 */
[----:B------:R-:W-:Y:S02]  /*1560*/  IMAD.MOV.U32 R20, RZ, RZ, R7 ;  /* 0x000000ffff147224 */ /* 0x000fe400078e0007 */
[----:B------:R-:W-:Y:S01]  /*1570*/  IMAD.MOV.U32 R19, RZ, RZ, R10 ;  /* 0x000000ffff137224 */ /* 0x000fe200078e000a */
[----:B------:R-:W-:Y:S02]  /*1580*/  ISETP.GE.AND.EX P1, PT, R10, R15, PT, P0 ;  /* 0x0000000f0a00720c */ /* 0x000fe40003f26300 */
[----:B------:R-:W-:Y:S02]  /*1590*/  ISETP.GT.U32.AND P0, PT, R6, 0x3ff, PT ;  /* 0x000003ff0600780c */ /* 0x000fe40003f04070 */
[----:B------:R-:W-:-:S04]  /*15a0*/  ISETP.LT.OR P1, PT, R10, RZ, P1 ;  /* 0x000000ff0a00720c */ /* 0x000fc80000f21670 */
[----:B------:R-:W-:-:S13]  /*15b0*/  ISETP.GT.U32.OR.EX P0, PT, R8, RZ, P1, P0 ;  /* 0x000000ff0800720c */ /* 0x000fda0000f04500 */
[----:B------:R-:W-:Y:S05]  /*15c0*/  @P0 BRA `(.L_x_22) ;  /* 0x0000000000400947 */ /* 0x000fea0003800000 */
.L_x_29:
[----:B--2---:R-:W-:Y:S02]  /*15d0*/  LEA R9, R6, UR4, 0x2 ;  /* 0x0000000406097c11 */ /* 0x004fe4000f8e10ff */
[----:B------:R-:W-:-:S04]  /*15e0*/  LEA R4, P0, R7, UR12, 0x2 ;  /* 0x0000000c07047c11 */ /* 0x000fc8000f8010ff */
[----:B------:R-:W0:Y:S01]  /*15f0*/  LDS R9, [R9] ;  /* 0x0000000009097984 */ /* 0x000e220000000800 */
[C-C-:B------:R-:W-:Y:S02]  /*1600*/  LEA.HI.X R5, R7.reuse, UR13, R10.reuse, 0x2, P0 ;  /* 0x0000000d07057c11 */ /* 0x140fe400080f140a */
[----:B------:R-:W-:Y:S02]  /*1610*/  IADD3 R7, P3, PT, R7, 0x1, RZ ;  /* 0x0000000107077810 */ /* 0x000fe40007f7e0ff */
[C---:B------:R-:W-:Y:S02]  /*1620*/  ISETP.GE.U32.AND P0, PT, R6.reuse, 0x3ff, PT ;  /* 0x000003ff0600780c */ /* 0x040fe40003f06070 */
[----:B------:R-:W-:Y:S01]  /*1630*/  IADD3 R6, P2, PT, R6, 0x1, RZ ;  /* 0x0000000106067810 */ /* 0x000fe20007f5e0ff */
[----:B------:R-:W-:Y:S01]  /*1640*/  IMAD.X R10, RZ, RZ, R10, P3 ;  /* 0x000000ffff0a7224 */ /* 0x000fe200018e060a */
[----:B------:R-:W-:Y:S01]  /*1650*/  ISETP.GE.U32.AND.EX P1, PT, R8, RZ, PT, P0 ;  /* 0x000000ff0800720c */ /* 0x000fe20003f26100 */
[----:B------:R-:W-:Y:S01]  /*1660*/  IMAD.MOV.U32 R20, RZ, RZ, R7 ;  /* 0x000000ffff147224 */ /* 0x000fe200078e0007 */
[----:B------:R-:W-:Y:S01]  /*1670*/  ISETP.GE.U32.AND P0, PT, R7, R16, PT ;  /* 0x000000100700720c */ /* 0x000fe20003f06070 */
[----:B------:R-:W-:-:S02]  /*1680*/  IMAD.X R8, RZ, RZ, R8, P2 ;  /* 0x000000ffff087224 */ /* 0x000fc400010e0608 */
[----:B------:R-:W-:Y:S01]  /*1690*/  IMAD.MOV.U32 R19, RZ, RZ, R10 ;  /* 0x000000ffff137224 */ /* 0x000fe200078e000a */
[----:B------:R-:W-:Y:S01]  /*16a0*/  ISETP.GE.AND.EX P0, PT, R10, R15, PT, P0 ;  /* 0x0000000f0a00720c */ /* 0x000fe20003f06300 */
[----:B0-----:R2:W-:-:S12]  /*16b0*/  STG.E desc[UR14][R4.64], R9 ;  /* 0x0000000904007986 */ /* 0x0015d8000c10190e */
[----:B------:R-:W-:Y:S05]  /*16c0*/  @!P0 BRA !P1, `(.L_x_29) ;  /* 0xfffffffc00c08947 */ /* 0x000fea000483ffff */
.L_x_22:
[----:B01----:R-:W-:Y:S05]  /*16d0*/  BSYNC.RECONVERGENT B0 ;  /* 0x0000000000007941 */ /* 0x003fea0003800200 */
.L_x_21:
[----:B------:R-:W-:Y:S01]  /*16e0*/  BAR.SYNC.DEFER_BLOCKING 0x0 ;  /* 0x0000000000007b1d */ /* 0x000fe20000010000 */
[----:B------:R-:W-:-:S05]  /*16f0*/  ISETP.NE.AND P0, PT, R12, RZ, PT ;  /* 0x000000ff0c00720c */ /* 0x000fca0003f05270 */
[----:B------:R-:W-:Y:S08]  /*1700*/  BSSY.RECONVERGENT B0, `(.L_x_30) ;  /* 0x000000d000007945 */ /* 0x000ff00003800200 */
[----:B------:R-:W-:Y:S05]  /*1710*/  @P0 BRA `(.L_x_31) ;  /* 0x00000000002c0947 */ /* 0x000fea0003800000 */
[----:B------:R-:W0:Y:S01]  /*1720*/  S2UR UR6, SR_CgaCtaId ;  /* 0x00000000000679c3 */ /* 0x000e220000008800 */
[----:B------:R-:W-:Y:S02]  /*1730*/  UMOV UR5, 0x400 ;  /* 0x0000040000057882 */ /* 0x000fe40000000000 */
[----:B0-----:R-:W-:-:S09]  /*1740*/  ULEA UR5, UR6, UR5, 0x18 ;  /* 0x0000000506057291 */ /* 0x001fd2000f8ec0ff */
[----:B------:R-:W0:Y:S04]  /*1750*/  LDS.64 R6, [UR5+0x2000] ;  /* 0x00200005ff067984 */ /* 0x000e280008000a00 */
[----:B--2---:R-:W1:Y:S01]  /*1760*/  LDS.64 R4, [UR5+0x2008] ;  /* 0x00200805ff047984 */ /* 0x004e620008000a00 */
[----:B0-----:R-:W-:Y:S02]  /*1770*/  IADD3 R6, P0, PT, R6, 0x400, RZ ;  /* 0x0000040006067810 */ /* 0x001fe40007f1e0ff */
[----:B-1----:R-:W-:-:S03]  /*1780*/  IADD3 R4, P1, PT, R4, 0x400, RZ ;  /* 0x0000040004047810 */ /* 0x002fc60007f3e0ff */
[----:B------:R-:W-:Y:S02]  /*1790*/  IMAD.X R7, RZ, RZ, R7, P0 ;  /* 0x000000ffff077224 */ /* 0x000fe400000e0607 */
[----:B------:R-:W-:-:S03]  /*17a0*/  IMAD.X R5, RZ, RZ, R5, P1 ;  /* 0x000000ffff057224 */ /* 0x000fc600008e0605 */
[----:B------:R0:W-:Y:S04]  /*17b0*/  STS.64 [UR5+0x2000], R6 ;  /* 0x00200006ff007988 */ /* 0x0001e80008000a05 */
[----:B------:R0:W-:Y:S02]  /*17c0*/  STS.64 [UR5+0x2008], R4 ;  /* 0x00200804ff007988 */ /* 0x0001e40008000a05 */
.L_x_31:
[----:B------:R-:W-:Y:S05]  /*17d0*/  BSYNC.RECONVERGENT B0 ;  /* 0x0000000000007941 */ /* 0x000fea0003800200 */
.L_x_30:
[----:B------:R-:W1:Y:S08]  /*17e0*/  S2UR UR5, SR_CgaCtaId ;  /* 0x00000000000579c3 */ /* 0x000e700000008800 */
[----:B------:R-:W-:Y:S01]  /*17f0*/  BAR.SYNC.DEFER_BLOCKING 0x0 ;  /* 0x0000000000007b1d */ /* 0x000fe20000010000 */
[----:B--2---:R-:W-:-:S05]  /*1800*/  IMAD.MOV.U32 R9, RZ, RZ, 0x7f800000 ;  /* 0x7f800000ff097424 */ /* 0x004fca00078e00ff */
[----:B------:R-:W-:Y:S01]  /*1810*/  UMOV UR7, 0x400 ;  /* 0x0000040000077882 */ /* 0x000fe20000000000 */
[----:B------:R-:W-:Y:S01]  /*1820*/  BSSY.RECONVERGENT B0, `(.L_x_32) ;  /* 0x000000d000007945 */ /* 0x000fe20003800200 */
[----:B-1----:R-:W-:-:S09]  /*1830*/  ULEA UR7, UR5, UR7, 0x18 ;  /* 0x0000000705077291 */ /* 0x002fd2000f8ec0ff */
        /* <DEDUP_REMOVED lines=11> */
.L_x_33:
[----:B------:R-:W-:Y:S05]  /*18f0*/  BSYNC.RECONVERGENT B0 ;  /* 0x0000000000007941 */ /* 0x000fea0003800200 */
.L_x_32:
[----:B-----5:R-:W-:Y:S01]  /*1900*/  STS [R2], R9 ;  /* 0x0000000902007388 */ /* 0x020fe20000000800 */
[----:B------:R-:W-:Y:S01]  /*1910*/  BSSY.RECONVERGENT B0, `(.L_x_34) ;  /* 0x000000d000007945 */ /* 0x000fe20003800200 */
[----:B------:R-:W-:Y:S02]  /*1920*/  IMAD.MOV.U32 R21, RZ, RZ, 0x7f800000 ;  /* 0x7f800000ff157424 */ /* 0x000fe400078e00ff */
        /* <DEDUP_REMOVED lines=11> */
.L_x_35:
[----:B------:R-:W-:Y:S05]  /*19e0*/  BSYNC.RECONVERGENT B0 ;  /* 0x0000000000007941 */ /* 0x000fea0003800200 */
.L_x_34:
[----:B-----5:R-:W-:Y:S01]  /*19f0*/  STS [R0], R21 ;  /* 0x0000001500007388 */ /* 0x020fe20000000800 */
[----:B------:R-:W-:Y:S06]  /*1a00*/  BAR.SYNC.DEFER_BLOCKING 0x0 ;  /* 0x0000000000007b1d */ /* 0x000fec0000010000 */
[----:B------:R-:W-:Y:S04]  /*1a10*/  LDS.128 R8, [UR7+0x2010] ;  /* 0x00201007ff087984 */ /* 0x000fe80008000c00 */
[----:B0-----:R-:W0:Y:S02]  /*1a20*/  LDS.128 R4, [UR7+0x2000] ;  /* 0x00200007ff047984 */ /* 0x001e240008000c00 */
[----:B0-----:R-:W-:-:S02]  /*1a30*/  ISETP.GE.U32.AND P0, PT, R6, R10, PT ;  /* 0x0000000a0600720c */ /* 0x001fc40003f06070 */
[----:B------:R-:W-:Y:S02]  /*1a40*/  ISETP.LT.U32.AND P1, PT, R4, R8, PT ;  /* 0x000000080400720c */ /* 0x000fe40003f21070 */
[----:B------:R-:W-:-:S04]  /*1a50*/  ISETP.GE.AND.EX P0, PT, R7, R11, PT, P0 ;  /* 0x0000000b0700720c */ /* 0x000fc80003f06300 */
[----:B------:R-:W-:-:S13]  /*1a60*/  ISETP.LT.OR.EX P0, PT, R5, R9, !P0, P1 ;  /* 0x000000090500720c */ /* 0x000fda0004701710 */
[----:B------:R-:W-:Y:S05]  /*1a70*/  @P0 BRA `(.L_x_36) ;  /* 0xfffffff4007c0947 */ /* 0x000fea000383ffff */
[----:B------:R-:W-:Y:S05]  /*1a80*/  EXIT ;  /* 0x000000000000794d */ /* 0x000fea0003800000 */
.L_x_37:
[----:B------:R-:W-:-:S00]  /*1a90*/  BRA `(.L_x_37) ;  /* 0xfffffffc00fc7947 */ /* 0x000fc0000383ffff */
[----:B------:R-:W-:-:S00]  /*1aa0*/  NOP ;  /* 0x0000000000007918 */ /* 0x000fc00000000000 */
        /* <DEDUP_REMOVED lines=13> */
.L_x_38:


//--------------------- .nv.shared._Z19merge_sorted_arraysPfS_S_ll --------------------------
	.section	.nv.shared._Z19merge_sorted_arraysPfS_S_ll,"aw",@nobits
	.sectionflags	@""
	.align	8
.nv.shared._Z19merge_sorted_arraysPfS_S_ll:
	.zero		9248


//--------------------- .nv.shared.reserved.0     --------------------------
	.section	.nv.shared.reserved.0,"aw",@nobits
	.weak		__nv_reservedSMEM_offset_0_alias
	.size		__nv_reservedSMEM_offset_0_alias, 0, 64
	.other		__nv_reservedSMEM_offset_0_alias,@"STO_CUDA_RESERVED_SHARED STV_DEFAULT"
__nv_reservedSMEM_offset_0_alias:
	.zero		0
	.zero		64


//--------------------- .nv.constant0._Z19merge_sorted_arraysPfS_S_ll --------------------------
	.section	.nv.constant0._Z19merge_sorted_arraysPfS_S_ll,"a",@progbits
	.sectionflags	@""
	.align	4
.nv.constant0._Z19merge_sorted_arraysPfS_S_ll:
	.zero		936


//--------------------- SYMBOLS --------------------------

	.type		.nv.reservedSmem.offset0,@object
	.size		.nv.reservedSmem.offset0,0x4
	.type		.nv.reservedSmem.cap,@object
	.size		.nv.reservedSmem.cap,0x4
